	.target	sm_90a

	.elftype	@"ET_EXEC"


//--------------------- .note.nv.tkinfo           --------------------------
	.section	.note.nv.tkinfo,"",@"SHT_NOTE"
	.sectionflags	@"SHF_NOTE_NV_TKINFO"
	.tkinfo
        /*0018*/ 	.word	0x00000002
        /*0030*/ 	.string	""
        /*0030*/ 	.string	"ptxas"
        /*0030*/ 	.string	"Cuda compilation tools, release 13.0, V13.0.88"
        /*0030*/ 	.string	"Build cuda_13.0.r13.0/compiler.36424714_0"
        /*0030*/ 	.string	"-arch sm_90a -m 64 "



//--------------------- .note.nv.cuinfo           --------------------------
	.section	.note.nv.cuinfo,"",@"SHT_NOTE"
	.sectionflags	@"SHF_NOTE_NV_CUINFO"
        /*0018*/ 	.short	0x0002
        /*001a*/ 	.short	0x005a
        /*001c*/ 	.short	0x0082
	.zero		2


//--------------------- .nv.info                  --------------------------
	.section	.nv.info,"",@"SHT_CUDA_INFO"
	.align	4


	//----- nvinfo : EIATTR_REGCOUNT
	.align		4
        /*0000*/ 	.byte	0x04, 0x2f
        /*0002*/ 	.short	(.L_12 - .L_11)
	.align		4
.L_11:
        /*0004*/ 	.word	index@(_ZN7cutlass13device_kernelINS_4conv6kernel13ConvUniversalINS1_16ConvProblemShapeILNS1_8OperatorE0ELi2EEENS1_10collective14CollectiveConvINS1_46MainloopSm90TmaGmmaWarpSpecializedImplicitGemmILS5_0ELi9ELi2EN4cute5tupleIJNSA_1CILi2EEENSC_ILi1EEESE_EEENS1_36KernelImplicitTmaWarpSpecializedSm90ELi1EEENSB_IJNSC_ILi64EEENSC_ILi128EEENSB_IJNSC_ILi32EEEEEEEEENS_10tfloat32_tESN_NSA_8TiledMMAINSA_8MMA_AtomIJNSA_4SM904GMMA30MMA_64x128x8_F32TF32TF32_SS_TNILNSR_7ScaleInE1ELST_1EEEEEENSA_6LayoutINSB_IJSE_SE_SE_EEENSB_IJNSC_ILi0EEESY_SY_EEEEENSB_IJNSA_10UnderscoreES11_S11_EEEEENS7_6detail26Sm90ImplicitGemmTileTraitsINSA_20SM90_TMA_LOAD_IM2COLENSA_14ComposedLayoutINSA_7SwizzleILi3ELi4ELi3EEENSA_18smem_ptr_flag_bitsILi32EEENSW_INSB_IJNSB_IJNSC_ILi8EEES1C_EEENSB_IJSK_SE_EEENSB_IJSE_NSC_ILi9EEEEEEEEENSB_IJNSB_IJSK_NSC_ILi256EEEEEENSB_IJSE_SY_EEENSB_IJSY_NSC_ILi2048EEEEEEEEEEEEEvEENS15_INSA_23SM90_TMA_LOAD_MULTICASTENS17_IS19_S1B_NSW_INSB_IJNSB_IJS1C_NSC_ILi16EEEEEES1E_S1G_EEENSB_IJS1J_S1K_NSB_IJSY_NSC_ILi4096EEEEEEEEEEEEEvEEEENS_8epilogue10collective6detail29Sm90TmaWarpSpecializedAdapterINS23_15DefaultEpilogueISN_NSB_IJNSB_IJlllEEESE_SY_EEES28_NS22_6thread17LinearCombinationISN_Li1EffLNS29_9ScaleType4KindE0ELNS_15FloatRoundStyleE2ESN_EENS_4gemm15EpilogueDefaultEEEEEvvEEEEvNT_6ParamsE)
        /*0008*/ 	.word	0x0000005a


	//----- nvinfo : EIATTR_FRAME_SIZE
	.align		4
.L_12:
        /*000c*/ 	.byte	0x04, 0x11
        /*000e*/ 	.short	(.L_14 - .L_13)
	.align		4
.L_13:
        /*0010*/ 	.word	index@(_ZN7cutlass13device_kernelINS_4conv6kernel13ConvUniversalINS1_16ConvProblemShapeILNS1_8OperatorE0ELi2EEENS1_10collective14CollectiveConvINS1_46MainloopSm90TmaGmmaWarpSpecializedImplicitGemmILS5_0ELi9ELi2EN4cute5tupleIJNSA_1CILi2EEENSC_ILi1EEESE_EEENS1_36KernelImplicitTmaWarpSpecializedSm90ELi1EEENSB_IJNSC_ILi64EEENSC_ILi128EEENSB_IJNSC_ILi32EEEEEEEEENS_10tfloat32_tESN_NSA_8TiledMMAINSA_8MMA_AtomIJNSA_4SM904GMMA30MMA_64x128x8_F32TF32TF32_SS_TNILNSR_7ScaleInE1ELST_1EEEEEENSA_6LayoutINSB_IJSE_SE_SE_EEENSB_IJNSC_ILi0EEESY_SY_EEEEENSB_IJNSA_10UnderscoreES11_S11_EEEEENS7_6detail26Sm90ImplicitGemmTileTraitsINSA_20SM90_TMA_LOAD_IM2COLENSA_14ComposedLayoutINSA_7SwizzleILi3ELi4ELi3EEENSA_18smem_ptr_flag_bitsILi32EEENSW_INSB_IJNSB_IJNSC_ILi8EEES1C_EEENSB_IJSK_SE_EEENSB_IJSE_NSC_ILi9EEEEEEEEENSB_IJNSB_IJSK_NSC_ILi256EEEEEENSB_IJSE_SY_EEENSB_IJSY_NSC_ILi2048EEEEEEEEEEEEEvEENS15_INSA_23SM90_TMA_LOAD_MULTICASTENS17_IS19_S1B_NSW_INSB_IJNSB_IJS1C_NSC_ILi16EEEEEES1E_S1G_EEENSB_IJS1J_S1K_NSB_IJSY_NSC_ILi4096EEEEEEEEEEEEEvEEEENS_8epilogue10collective6detail29Sm90TmaWarpSpecializedAdapterINS23_15DefaultEpilogueISN_NSB_IJNSB_IJlllEEESE_SY_EEES28_NS22_6thread17LinearCombinationISN_Li1EffLNS29_9ScaleType4KindE0ELNS_15FloatRoundStyleE2ESN_EENS_4gemm15EpilogueDefaultEEEEEvvEEEEvNT_6ParamsE)
        /*0014*/ 	.word	0x00000000


	//----- nvinfo : EIATTR_MIN_STACK_SIZE
	.align		4
.L_14:
        /*0018*/ 	.byte	0x04, 0x12
        /*001a*/ 	.short	(.L_16 - .L_15)
	.align		4
.L_15:
        /*001c*/ 	.word	index@(_ZN7cutlass13device_kernelINS_4conv6kernel13ConvUniversalINS1_16ConvProblemShapeILNS1_8OperatorE0ELi2EEENS1_10collective14CollectiveConvINS1_46MainloopSm90TmaGmmaWarpSpecializedImplicitGemmILS5_0ELi9ELi2EN4cute5tupleIJNSA_1CILi2EEENSC_ILi1EEESE_EEENS1_36KernelImplicitTmaWarpSpecializedSm90ELi1EEENSB_IJNSC_ILi64EEENSC_ILi128EEENSB_IJNSC_ILi32EEEEEEEEENS_10tfloat32_tESN_NSA_8TiledMMAINSA_8MMA_AtomIJNSA_4SM904GMMA30MMA_64x128x8_F32TF32TF32_SS_TNILNSR_7ScaleInE1ELST_1EEEEEENSA_6LayoutINSB_IJSE_SE_SE_EEENSB_IJNSC_ILi0EEESY_SY_EEEEENSB_IJNSA_10UnderscoreES11_S11_EEEEENS7_6detail26Sm90ImplicitGemmTileTraitsINSA_20SM90_TMA_LOAD_IM2COLENSA_14ComposedLayoutINSA_7SwizzleILi3ELi4ELi3EEENSA_18smem_ptr_flag_bitsILi32EEENSW_INSB_IJNSB_IJNSC_ILi8EEES1C_EEENSB_IJSK_SE_EEENSB_IJSE_NSC_ILi9EEEEEEEEENSB_IJNSB_IJSK_NSC_ILi256EEEEEENSB_IJSE_SY_EEENSB_IJSY_NSC_ILi2048EEEEEEEEEEEEEvEENS15_INSA_23SM90_TMA_LOAD_MULTICASTENS17_IS19_S1B_NSW_INSB_IJNSB_IJS1C_NSC_ILi16EEEEEES1E_S1G_EEENSB_IJS1J_S1K_NSB_IJSY_NSC_ILi4096EEEEEEEEEEEEEvEEEENS_8epilogue10collective6detail29Sm90TmaWarpSpecializedAdapterINS23_15DefaultEpilogueISN_NSB_IJNSB_IJlllEEESE_SY_EEES28_NS22_6thread17LinearCombinationISN_Li1EffLNS29_9ScaleType4KindE0ELNS_15FloatRoundStyleE2ESN_EENS_4gemm15EpilogueDefaultEEEEEvvEEEEvNT_6ParamsE)
        /*0020*/ 	.word	0x00000000
.L_16:


//--------------------- .nv.compat                --------------------------
	.section	.nv.compat,"",@"SHT_CUDA_COMPAT_INFO"
	.align	4
        /*0000*/ 	.byte	0x02, 0x09, 0x01, 0x00, 0x02, 0x02, 0x04, 0x00, 0x02, 0x05, 0x05, 0x00, 0x03, 0x07, 0x01, 0x01
        /*0010*/ 	.byte	0x02, 0x03, 0x01, 0x00, 0x02, 0x06, 0x01, 0x00, 0x04, 0x0b, 0x08, 0x00, 0x00, 0x00, 0x00, 0x00
        /*0020*/ 	.byte	0x00, 0x00, 0x00, 0x00


//--------------------- .nv.info._ZN7cutlass13device_kernelINS_4conv6kernel13ConvUniversalINS1_16ConvProblemShapeILNS1_8OperatorE0ELi2EEENS1_10collective14CollectiveConvINS1_46MainloopSm90TmaGmmaWarpSpecializedImplicitGemmILS5_0ELi9ELi2EN4cute5tupleIJNSA_1CILi2EEENSC_ILi1EEESE_EEENS1_36KernelImplicitTmaWarpSpecializedSm90ELi1EEENSB_IJNSC_ILi64EEENSC_ILi128EEENSB_IJNSC_ILi32EEEEEEEEENS_10tfloat32_tESN_NSA_8TiledMMAINSA_8MMA_AtomIJNSA_4SM904GMMA30MMA_64x128x8_F32TF32TF32_SS_TNILNSR_7ScaleInE1ELST_1EEEEEENSA_6LayoutINSB_IJSE_SE_SE_EEENSB_IJNSC_ILi0EEESY_SY_EEEEENSB_IJNSA_10UnderscoreES11_S11_EEEEENS7_6detail26Sm90ImplicitGemmTileTraitsINSA_20SM90_TMA_LOAD_IM2COLENSA_14ComposedLayoutINSA_7SwizzleILi3ELi4ELi3EEENSA_18smem_ptr_flag_bitsILi32EEENSW_INSB_IJNSB_IJNSC_ILi8EEES1C_EEENSB_IJSK_SE_EEENSB_IJSE_NSC_ILi9EEEEEEEEENSB_IJNSB_IJSK_NSC_ILi256EEEEEENSB_IJSE_SY_EEENSB_IJSY_NSC_ILi2048EEEEEEEEEEEEEvEENS15_INSA_23SM90_TMA_LOAD_MULTICASTENS17_IS19_S1B_NSW_INSB_IJNSB_IJS1C_NSC_ILi16EEEEEES1E_S1G_EEENSB_IJS1J_S1K_NSB_IJSY_NSC_ILi4096EEEEEEEEEEEEEvEEEENS_8epilogue10collective6detail29Sm90TmaWarpSpecializedAdapterINS23_15DefaultEpilogueISN_NSB_IJNSB_IJlllEEESE_SY_EEES28_NS22_6thread17LinearCombinationISN_Li1EffLNS29_9ScaleType4KindE0ELNS_15FloatRoundStyleE2ESN_EENS_4gemm15EpilogueDefaultEEEEEvvEEEEvNT_6ParamsE --------------------------
	.section	.nv.info._ZN7cutlass13device_kernelINS_4conv6kernel13ConvUniversalINS1_16ConvProblemShapeILNS1_8OperatorE0ELi2EEENS1_10collective14CollectiveConvINS1_46MainloopSm90TmaGmmaWarpSpecializedImplicitGemmILS5_0ELi9ELi2EN4cute5tupleIJNSA_1CILi2EEENSC_ILi1EEESE_EEENS1_36KernelImplicitTmaWarpSpecializedSm90ELi1EEENSB_IJNSC_ILi64EEENSC_ILi128EEENSB_IJNSC_ILi32EEEEEEEEENS_10tfloat32_tESN_NSA_8TiledMMAINSA_8MMA_AtomIJNSA_4SM904GMMA30MMA_64x128x8_F32TF32TF32_SS_TNILNSR_7ScaleInE1ELST_1EEEEEENSA_6LayoutINSB_IJSE_SE_SE_EEENSB_IJNSC_ILi0EEESY_SY_EEEEENSB_IJNSA_10UnderscoreES11_S11_EEEEENS7_6detail26Sm90ImplicitGemmTileTraitsINSA_20SM90_TMA_LOAD_IM2COLENSA_14ComposedLayoutINSA_7SwizzleILi3ELi4ELi3EEENSA_18smem_ptr_flag_bitsILi32EEENSW_INSB_IJNSB_IJNSC_ILi8EEES1C_EEENSB_IJSK_SE_EEENSB_IJSE_NSC_ILi9EEEEEEEEENSB_IJNSB_IJSK_NSC_ILi256EEEEEENSB_IJSE_SY_EEENSB_IJSY_NSC_ILi2048EEEEEEEEEEEEEvEENS15_INSA_23SM90_TMA_LOAD_MULTICASTENS17_IS19_S1B_NSW_INSB_IJNSB_IJS1C_NSC_ILi16EEEEEES1E_S1G_EEENSB_IJS1J_S1K_NSB_IJSY_NSC_ILi4096EEEEEEEEEEEEEvEEEENS_8epilogue10collective6detail29Sm90TmaWarpSpecializedAdapterINS23_15DefaultEpilogueISN_NSB_IJNSB_IJlllEEESE_SY_EEES28_NS22_6thread17LinearCombinationISN_Li1EffLNS29_9ScaleType4KindE0ELNS_15FloatRoundStyleE2ESN_EENS_4gemm15EpilogueDefaultEEEEEvvEEEEvNT_6ParamsE,"",@"SHT_CUDA_INFO"
	.sectionflags	@""
	.align	4


	//----- nvinfo : EIATTR_CUDA_API_VERSION
	.align		4
        /*0000*/ 	.byte	0x04, 0x37
        /*0002*/ 	.short	(.L_18 - .L_17)
.L_17:
        /*0004*/ 	.word	0x00000082


	//----- nvinfo : EIATTR_KPARAM_INFO
	.align		4
.L_18:
        /*0008*/ 	.byte	0x04, 0x17
        /*000a*/ 	.short	(.L_20 - .L_19)
.L_19:
        /*000c*/ 	.word	0x00000000
        /*0010*/ 	.short	0x0000
        /*0012*/ 	.short	0x0070
        /*0014*/ 	.byte	0x00, 0xf0, 0x01, 0x0e


	//----- nvinfo : EIATTR_SPARSE_MMA_MASK
	.align		4
.L_20:
        /*0018*/ 	.byte	0x03, 0x50
        /*001a*/ 	.short	0x0000


	//----- nvinfo : EIATTR_MAXREG_COUNT
	.align		4
        /*001c*/ 	.byte	0x03, 0x1b
        /*001e*/ 	.short	0x00ff


	//----- nvinfo : EIATTR_NUM_BARRIERS
	.align		4
        /*0020*/ 	.byte	0x02, 0x4c
        /*0022*/ 	.byte	0x01
	.zero		1


	//----- nvinfo : EIATTR_MERCURY_ISA_VERSION
	.align		4
        /*0024*/ 	.byte	0x03, 0x5f
        /*0026*/ 	.short	0x0101


	//----- nvinfo : EIATTR_COOP_GROUP_MASK_REGIDS
	.align		4
        /*0028*/ 	.byte	0x04, 0x29
        /*002a*/ 	.short	(.L_22 - .L_21)


	//   ....[0]....
.L_21:
        /*002c*/ 	.word	0xffffffff


	//   ....[1]....
        /*0030*/ 	.word	0xffffffff


	//   ....[2]....
        /*0034*/ 	.word	0xffffffff


	//   ....[3]....
        /*0038*/ 	.word	0xffffffff


	//----- nvinfo : EIATTR_COOP_GROUP_INSTR_OFFSETS
	.align		4
.L_22:
        /*003c*/ 	.byte	0x04, 0x28
        /*003e*/ 	.short	(.L_24 - .L_23)


	//   ....[0]....
.L_23:
        /*0040*/ 	.word	0x00000070


	//   ....[1]....
        /*0044*/ 	.word	0x00000080


	//   ....[2]....
        /*0048*/ 	.word	0x00000140


	//   ....[3]....
        /*004c*/ 	.word	0x00000770


	//----- nvinfo : EIATTR_MBARRIER_INSTR_OFFSETS
	.align		4
.L_24:
        /*0050*/ 	.byte	0x04, 0x39
        /*0052*/ 	.short	(.L_26 - .L_25)


	//   ....[0]....
.L_25:
        /*0054*/ 	.word	0x00000310
        /*0058*/ 	.word	0x000000ff
        /*005c*/ 	.word	0x00036000
        /*0060*/ 	.short	0x0100
        /*0062*/ 	.byte	0x08
	.zero		1


	//   ....[1]....
        /*0064*/ 	.word	0x00000320
        /*0068*/ 	.word	0x000000ff
        /*006c*/ 	.word	0x00036048
        /*0070*/ 	.short	0x0100
        /*0072*/ 	.byte	0x08
	.zero		1


	//   ....[2]....
        /*0074*/ 	.word	0x00000330
        /*0078*/ 	.word	0x000000ff
        /*007c*/ 	.word	0x00036008
        /*0080*/ 	.short	0x0100
        /*0082*/ 	.byte	0x08
	.zero		1


	//   ....[3]....
        /*0084*/ 	.word	0x00000340
        /*0088*/ 	.word	0x000000ff
        /*008c*/ 	.word	0x00036050
        /*0090*/ 	.short	0x0100
        /*0092*/ 	.byte	0x08
	.zero		1


	//   ....[4]....
        /*0094*/ 	.word	0x00000350
        /*0098*/ 	.word	0x000000ff
        /*009c*/ 	.word	0x00036010
        /*00a0*/ 	.short	0x0100
        /*00a2*/ 	.byte	0x08
	.zero		1


	//   ....[5]....
        /*00a4*/ 	.word	0x00000360
        /*00a8*/ 	.word	0x000000ff
        /*00ac*/ 	.word	0x00036058
        /*00b0*/ 	.short	0x0100
        /*00b2*/ 	.byte	0x08
	.zero		1


	//   ....[6]....
        /*00b4*/ 	.word	0x00000370
        /*00b8*/ 	.word	0x000000ff
        /*00bc*/ 	.word	0x00036018
        /*00c0*/ 	.short	0x0100
        /*00c2*/ 	.byte	0x08
	.zero		1


	//   ....[7]....
        /*00c4*/ 	.word	0x00000380
        /*00c8*/ 	.word	0x000000ff
        /*00cc*/ 	.word	0x00036060
        /*00d0*/ 	.short	0x0100
        /*00d2*/ 	.byte	0x08
	.zero		1


	//   ....[8]....
        /*00d4*/ 	.word	0x00000390
        /*00d8*/ 	.word	0x000000ff
        /*00dc*/ 	.word	0x00036020
        /*00e0*/ 	.short	0x0100
        /*00e2*/ 	.byte	0x08
	.zero		1


	//   ....[9]....
        /*00e4*/ 	.word	0x000003a0
        /*00e8*/ 	.word	0x000000ff
        /*00ec*/ 	.word	0x00036068
        /*00f0*/ 	.short	0x0100
        /*00f2*/ 	.byte	0x08
	.zero		1


	//   ....[10]....
        /*00f4*/ 	.word	0x000003b0
        /*00f8*/ 	.word	0x000000ff
        /*00fc*/ 	.word	0x00036028
        /*0100*/ 	.short	0x0100
        /*0102*/ 	.byte	0x08
	.zero		1


	//   ....[11]....
        /*0104*/ 	.word	0x000003c0
        /*0108*/ 	.word	0x000000ff
        /*010c*/ 	.word	0x00036070
        /*0110*/ 	.short	0x0100
        /*0112*/ 	.byte	0x08
	.zero		1


	//   ....[12]....
        /*0114*/ 	.word	0x000003d0
        /*0118*/ 	.word	0x000000ff
        /*011c*/ 	.word	0x00036030
        /*0120*/ 	.short	0x0100
        /*0122*/ 	.byte	0x08
	.zero		1


	//   ....[13]....
        /*0124*/ 	.word	0x000003e0
        /*0128*/ 	.word	0x000000ff
        /*012c*/ 	.word	0x00036078
        /*0130*/ 	.short	0x0100
        /*0132*/ 	.byte	0x08
	.zero		1


	//   ....[14]....
        /*0134*/ 	.word	0x000003f0
        /*0138*/ 	.word	0x000000ff
        /*013c*/ 	.word	0x00036038
        /*0140*/ 	.short	0x0100
        /*0142*/ 	.byte	0x08
	.zero		1


	//   ....[15]....
        /*0144*/ 	.word	0x00000400
        /*0148*/ 	.word	0x000000ff
        /*014c*/ 	.word	0x00036080
        /*0150*/ 	.short	0x0100
        /*0152*/ 	.byte	0x08
	.zero		1


	//   ....[16]....
        /*0154*/ 	.word	0x00000410
        /*0158*/ 	.word	0x000000ff
        /*015c*/ 	.word	0x00036040
        /*0160*/ 	.short	0x0100
        /*0162*/ 	.byte	0x08
	.zero		1


	//   ....[17]....
        /*0164*/ 	.word	0x00000420
        /*0168*/ 	.word	0x000000ff
        /*016c*/ 	.word	0x00036088
        /*0170*/ 	.short	0x0100
        /*0172*/ 	.byte	0x08
	.zero		1


	//   ....[18]....
        /*0174*/ 	.word	0x00000dc0
        /*0178*/ 	.word	0x00000008
        /*017c*/ 	.word	0x00036000
        /*0180*/ 	.short	0x010a
        /*0182*/ 	.byte	0x3f
	.zero		1


	//   ....[19]....
        /*0184*/ 	.word	0x00001160
        /*0188*/ 	.word	0x0000000b
        /*018c*/ 	.word	0x00036000
        /*0190*/ 	.short	0x010a
        /*0192*/ 	.byte	0x3f
	.zero		1


	//   ....[20]....
        /*0194*/ 	.word	0x00001380
        /*0198*/ 	.word	0x0000000a
        /*019c*/ 	.word	0x00000000
        /*01a0*/ 	.short	0x0101
        /*01a2*/ 	.byte	0x3f
	.zero		1


	//   ....[21]....
        /*01a4*/ 	.word	0x000015c0
        /*01a8*/ 	.word	0x00000004
        /*01ac*/ 	.word	0x00000000
        /*01b0*/ 	.short	0x0101
        /*01b2*/ 	.byte	0x3f
	.zero		1


	//   ....[22]....
        /*01b4*/ 	.word	0x00005980
        /*01b8*/ 	.word	0x0000000e
        /*01bc*/ 	.word	0x00036048
        /*01c0*/ 	.short	0x010a
        /*01c2*/ 	.byte	0x3f
	.zero		1


	//   ....[23]....
        /*01c4*/ 	.word	0x00006050
        /*01c8*/ 	.word	0x00000002
        /*01cc*/ 	.word	0x00000000
        /*01d0*/ 	.short	0x010a
        /*01d2*/ 	.byte	0x3f
	.zero		1


	//   ....[24]....
        /*01d4*/ 	.word	0x00006100
        /*01d8*/ 	.word	0x00000000
        /*01dc*/ 	.word	0x00000000
        /*01e0*/ 	.short	0x010a
        /*01e2*/ 	.byte	0x3f
	.zero		1


	//   ....[25]....
        /*01e4*/ 	.word	0x000061b0
        /*01e8*/ 	.word	0x00000000
        /*01ec*/ 	.word	0x00000000
        /*01f0*/ 	.short	0x010a
        /*01f2*/ 	.byte	0x3f
	.zero		1


	//   ....[26]....
        /*01f4*/ 	.word	0x00006260
        /*01f8*/ 	.word	0x00000000
        /*01fc*/ 	.word	0x00000000
        /*0200*/ 	.short	0x010a
        /*0202*/ 	.byte	0x3f
	.zero		1


	//   ....[27]....
        /*0204*/ 	.word	0x00006310
        /*0208*/ 	.word	0x00000000
        /*020c*/ 	.word	0x00000000
        /*0210*/ 	.short	0x010a
        /*0212*/ 	.byte	0x3f
	.zero		1


	//   ....[28]....
        /*0214*/ 	.word	0x000063c0
        /*0218*/ 	.word	0x00000000
        /*021c*/ 	.word	0x00000000
        /*0220*/ 	.short	0x010a
        /*0222*/ 	.byte	0x3f
	.zero		1


	//   ....[29]....
        /*0224*/ 	.word	0x00006470
        /*0228*/ 	.word	0x00000000
        /*022c*/ 	.word	0x00000000
        /*0230*/ 	.short	0x010a
        /*0232*/ 	.byte	0x3f
	.zero		1


	//   ....[30]....
        /*0234*/ 	.word	0x00006520
        /*0238*/ 	.word	0x00000000
        /*023c*/ 	.word	0x00000000
        /*0240*/ 	.short	0x010a
        /*0242*/ 	.byte	0x3f
	.zero		1


	//   ....[31]....
        /*0244*/ 	.word	0x000065d0
        /*0248*/ 	.word	0x00000006
        /*024c*/ 	.word	0x00000000
        /*0250*/ 	.short	0x010a
        /*0252*/ 	.byte	0x3f
	.zero		1


	//----- nvinfo : EIATTR_NUM_MBARRIERS
	.align		4
.L_26:
        /*0254*/ 	.byte	0x03, 0x38
        /*0256*/ 	.short	0x0012


	//----- nvinfo : EIATTR_EXIT_INSTR_OFFSETS
	.align		4
        /*0258*/ 	.byte	0x04, 0x1c
        /*025a*/ 	.short	(.L_28 - .L_27)


	//   ....[0]....
.L_27:
        /*025c*/ 	.word	0x00000af0


	//   ....[1]....
        /*0260*/ 	.word	0x00001720


	//   ....[2]....
        /*0264*/ 	.word	0x000043c0


	//   ....[3]....
        /*0268*/ 	.word	0x000043f0


	//   ....[4]....
        /*026c*/ 	.word	0x00005740


	//   ....[5]....
        /*0270*/ 	.word	0x00005770


	//   ....[6]....
        /*0274*/ 	.word	0x00005790


	//   ....[7]....
        /*0278*/ 	.word	0x00005f40


	//   ....[8]....
        /*027c*/ 	.word	0x00006600


	//----- nvinfo : EIATTR_MAX_THREADS
	.align		4
.L_28:
        /*0280*/ 	.byte	0x04, 0x05
        /*0282*/ 	.short	(.L_30 - .L_29)
.L_29:
        /*0284*/ 	.word	0x00000100
        /*0288*/ 	.word	0x00000001
        /*028c*/ 	.word	0x00000001


	//----- nvinfo : EIATTR_CRS_STACK_SIZE
	.align		4
.L_30:
        /*0290*/ 	.byte	0x04, 0x1e
        /*0292*/ 	.short	(.L_32 - .L_31)
.L_31:
        /*0294*/ 	.word	0x00000000


	//----- nvinfo : EIATTR_CBANK_PARAM_SIZE
	.align		4
.L_32:
        /*0298*/ 	.byte	0x03, 0x19
        /*029a*/ 	.short	0x03f0


	//----- nvinfo : EIATTR_PARAM_CBANK
	.align		4
        /*029c*/ 	.byte	0x04, 0x0a
        /*029e*/ 	.short	(.L_34 - .L_33)
	.align		4
.L_33:
        /*02a0*/ 	.word	index@(.nv.constant0._ZN7cutlass13device_kernelINS_4conv6kernel13ConvUniversalINS1_16ConvProblemShapeILNS1_8OperatorE0ELi2EEENS1_10collective14CollectiveConvINS1_46MainloopSm90TmaGmmaWarpSpecializedImplicitGemmILS5_0ELi9ELi2EN4cute5tupleIJNSA_1CILi2EEENSC_ILi1EEESE_EEENS1_36KernelImplicitTmaWarpSpecializedSm90ELi1EEENSB_IJNSC_ILi64EEENSC_ILi128EEENSB_IJNSC_ILi32EEEEEEEEENS_10tfloat32_tESN_NSA_8TiledMMAINSA_8MMA_AtomIJNSA_4SM904GMMA30MMA_64x128x8_F32TF32TF32_SS_TNILNSR_7ScaleInE1ELST_1EEEEEENSA_6LayoutINSB_IJSE_SE_SE_EEENSB_IJNSC_ILi0EEESY_SY_EEEEENSB_IJNSA_10UnderscoreES11_S11_EEEEENS7_6detail26Sm90ImplicitGemmTileTraitsINSA_20SM90_TMA_LOAD_IM2COLENSA_14ComposedLayoutINSA_7SwizzleILi3ELi4ELi3EEENSA_18smem_ptr_flag_bitsILi32EEENSW_INSB_IJNSB_IJNSC_ILi8EEES1C_EEENSB_IJSK_SE_EEENSB_IJSE_NSC_ILi9EEEEEEEEENSB_IJNSB_IJSK_NSC_ILi256EEEEEENSB_IJSE_SY_EEENSB_IJSY_NSC_ILi2048EEEEEEEEEEEEEvEENS15_INSA_23SM90_TMA_LOAD_MULTICASTENS17_IS19_S1B_NSW_INSB_IJNSB_IJS1C_NSC_ILi16EEEEEES1E_S1G_EEENSB_IJS1J_S1K_NSB_IJSY_NSC_ILi4096EEEEEEEEEEEEEvEEEENS_8epilogue10collective6detail29Sm90TmaWarpSpecializedAdapterINS23_15DefaultEpilogueISN_NSB_IJNSB_IJlllEEESE_SY_EEES28_NS22_6thread17LinearCombinationISN_Li1EffLNS29_9ScaleType4KindE0ELNS_15FloatRoundStyleE2ESN_EENS_4gemm15EpilogueDefaultEEEEEvvEEEEvNT_6ParamsE)
        /*02a4*/ 	.short	0x0210
        /*02a6*/ 	.short	0x03f0


	//----- nvinfo : EIATTR_SW_WAR
	.align		4
.L_34:
        /*02a8*/ 	.byte	0x04, 0x36
        /*02aa*/ 	.short	(.L_36 - .L_35)
.L_35:
        /*02ac*/ 	.word	0x00000008
.L_36:


//--------------------- .nv.callgraph             --------------------------
	.section	.nv.callgraph,"",@"SHT_CUDA_CALLGRAPH"
	.align	4
	.sectionentsize	8
	.align		4
        /*0000*/ 	.word	0x00000000
	.align		4
        /*0004*/ 	.word	0xffffffff
	.align		4
        /*0008*/ 	.word	0x00000000
	.align		4
        /*000c*/ 	.word	0xfffffffe
	.align		4
        /*0010*/ 	.word	0x00000000
	.align		4
        /*0014*/ 	.word	0xfffffffd
	.align		4
        /*0018*/ 	.word	0x00000000
	.align		4
        /*001c*/ 	.word	0xfffffffc


//--------------------- .nv.constant4             --------------------------
	.section	.nv.constant4,"a",@progbits
	.align	8
	.align		8
.nv.constant4:
        /*0000*/ 	.dword	_ZN39_INTERNAL_c08bb63c_4_k_cu_d2a4ee89_35004cuda3std3__45__cpo5beginE
	.align		8
        /*0008*/ 	.dword	_ZN39_INTERNAL_c08bb63c_4_k_cu_d2a4ee89_35004cuda3std3__45__cpo3endE
	.align		8
        /*0010*/ 	.dword	_ZN39_INTERNAL_c08bb63c_4_k_cu_d2a4ee89_35004cuda3std3__45__cpo6cbeginE
	.align		8
        /*0018*/ 	.dword	_ZN39_INTERNAL_c08bb63c_4_k_cu_d2a4ee89_35004cuda3std3__45__cpo4cendE
	.align		8
        /*0020*/ 	.dword	_ZN39_INTERNAL_c08bb63c_4_k_cu_d2a4ee89_35004cuda3std3__441_GLOBAL__N__c08bb63c_4_k_cu_d2a4ee89_35006ignoreE
	.align		8
        /*0028*/ 	.dword	_ZN39_INTERNAL_c08bb63c_4_k_cu_d2a4ee89_35004cuda3std3__419piecewise_constructE
	.align		8
        /*0030*/ 	.dword	_ZN39_INTERNAL_c08bb63c_4_k_cu_d2a4ee89_35004cuda3std3__48in_placeE
	.align		8
        /*0038*/ 	.dword	_ZN39_INTERNAL_c08bb63c_4_k_cu_d2a4ee89_35004cuda3std6ranges3__45__cpo4swapE
	.align		8
        /*0040*/ 	.dword	_ZN39_INTERNAL_c08bb63c_4_k_cu_d2a4ee89_35004cuda3std6ranges3__45__cpo9iter_moveE
	.align		8
        /*0048*/ 	.dword	_ZN39_INTERNAL_c08bb63c_4_k_cu_d2a4ee89_35004cute7productE
	.align		8
        /*0050*/ 	.dword	_ZN39_INTERNAL_c08bb63c_4_k_cu_d2a4ee89_35004cute1_E


//--------------------- .text._ZN7cutlass13device_kernelINS_4conv6kernel13ConvUniversalINS1_16ConvProblemShapeILNS1_8OperatorE0ELi2EEENS1_10collective14CollectiveConvINS1_46MainloopSm90TmaGmmaWarpSpecializedImplicitGemmILS5_0ELi9ELi2EN4cute5tupleIJNSA_1CILi2EEENSC_ILi1EEESE_EEENS1_36KernelImplicitTmaWarpSpecializedSm90ELi1EEENSB_IJNSC_ILi64EEENSC_ILi128EEENSB_IJNSC_ILi32EEEEEEEEENS_10tfloat32_tESN_NSA_8TiledMMAINSA_8MMA_AtomIJNSA_4SM904GMMA30MMA_64x128x8_F32TF32TF32_SS_TNILNSR_7ScaleInE1ELST_1EEEEEENSA_6LayoutINSB_IJSE_SE_SE_EEENSB_IJNSC_ILi0EEESY_SY_EEEEENSB_IJNSA_10UnderscoreES11_S11_EEEEENS7_6detail26Sm90ImplicitGemmTileTraitsINSA_20SM90_TMA_LOAD_IM2COLENSA_14ComposedLayoutINSA_7SwizzleILi3ELi4ELi3EEENSA_18smem_ptr_flag_bitsILi32EEENSW_INSB_IJNSB_IJNSC_ILi8EEES1C_EEENSB_IJSK_SE_EEENSB_IJSE_NSC_ILi9EEEEEEEEENSB_IJNSB_IJSK_NSC_ILi256EEEEEENSB_IJSE_SY_EEENSB_IJSY_NSC_ILi2048EEEEEEEEEEEEEvEENS15_INSA_23SM90_TMA_LOAD_MULTICASTENS17_IS19_S1B_NSW_INSB_IJNSB_IJS1C_NSC_ILi16EEEEEES1E_S1G_EEENSB_IJS1J_S1K_NSB_IJSY_NSC_ILi4096EEEEEEEEEEEEEvEEEENS_8epilogue10collective6detail29Sm90TmaWarpSpecializedAdapterINS23_15DefaultEpilogueISN_NSB_IJNSB_IJlllEEESE_SY_EEES28_NS22_6thread17LinearCombinationISN_Li1EffLNS29_9ScaleType4KindE0ELNS_15FloatRoundStyleE2ESN_EENS_4gemm15EpilogueDefaultEEEEEvvEEEEvNT_6ParamsE --------------------------
	.section	.text._ZN7cutlass13device_kernelINS_4conv6kernel13ConvUniversalINS1_16ConvProblemShapeILNS1_8OperatorE0ELi2EEENS1_10collective14CollectiveConvINS1_46MainloopSm90TmaGmmaWarpSpecializedImplicitGemmILS5_0ELi9ELi2EN4cute5tupleIJNSA_1CILi2EEENSC_ILi1EEESE_EEENS1_36KernelImplicitTmaWarpSpecializedSm90ELi1EEENSB_IJNSC_ILi64EEENSC_ILi128EEENSB_IJNSC_ILi32EEEEEEEEENS_10tfloat32_tESN_NSA_8TiledMMAINSA_8MMA_AtomIJNSA_4SM904GMMA30MMA_64x128x8_F32TF32TF32_SS_TNILNSR_7ScaleInE1ELST_1EEEEEENSA_6LayoutINSB_IJSE_SE_SE_EEENSB_IJNSC_ILi0EEESY_SY_EEEEENSB_IJNSA_10UnderscoreES11_S11_EEEEENS7_6detail26Sm90ImplicitGemmTileTraitsINSA_20SM90_TMA_LOAD_IM2COLENSA_14ComposedLayoutINSA_7SwizzleILi3ELi4ELi3EEENSA_18smem_ptr_flag_bitsILi32EEENSW_INSB_IJNSB_IJNSC_ILi8EEES1C_EEENSB_IJSK_SE_EEENSB_IJSE_NSC_ILi9EEEEEEEEENSB_IJNSB_IJSK_NSC_ILi256EEEEEENSB_IJSE_SY_EEENSB_IJSY_NSC_ILi2048EEEEEEEEEEEEEvEENS15_INSA_23SM90_TMA_LOAD_MULTICASTENS17_IS19_S1B_NSW_INSB_IJNSB_IJS1C_NSC_ILi16EEEEEES1E_S1G_EEENSB_IJS1J_S1K_NSB_IJSY_NSC_ILi4096EEEEEEEEEEEEEvEEEENS_8epilogue10collective6detail29Sm90TmaWarpSpecializedAdapterINS23_15DefaultEpilogueISN_NSB_IJNSB_IJlllEEESE_SY_EEES28_NS22_6thread17LinearCombinationISN_Li1EffLNS29_9ScaleType4KindE0ELNS_15FloatRoundStyleE2ESN_EENS_4gemm15EpilogueDefaultEEEEEvvEEEEvNT_6ParamsE,"ax",@progbits
	.align	128
.text._ZN7cutlass13device_kernelINS_4conv6kernel13ConvUniversalINS1_16ConvProblemShapeILNS1_8OperatorE0ELi2EEENS1_10collective14CollectiveConvINS1_46MainloopSm90TmaGmmaWarpSpecializedImplicitGemmILS5_0ELi9ELi2EN4cute5tupleIJNSA_1CILi2EEENSC_ILi1EEESE_EEENS1_36KernelImplicitTmaWarpSpecializedSm90ELi1EEENSB_IJNSC_ILi64EEENSC_ILi128EEENSB_IJNSC_ILi32EEEEEEEEENS_10tfloat32_tESN_NSA_8TiledMMAINSA_8MMA_AtomIJNSA_4SM904GMMA30MMA_64x128x8_F32TF32TF32_SS_TNILNSR_7ScaleInE1ELST_1EEEEEENSA_6LayoutINSB_IJSE_SE_SE_EEENSB_IJNSC_ILi0EEESY_SY_EEEEENSB_IJNSA_10UnderscoreES11_S11_EEEEENS7_6detail26Sm90ImplicitGemmTileTraitsINSA_20SM90_TMA_LOAD_IM2COLENSA_14ComposedLayoutINSA_7SwizzleILi3ELi4ELi3EEENSA_18smem_ptr_flag_bitsILi32EEENSW_INSB_IJNSB_IJNSC_ILi8EEES1C_EEENSB_IJSK_SE_EEENSB_IJSE_NSC_ILi9EEEEEEEEENSB_IJNSB_IJSK_NSC_ILi256EEEEEENSB_IJSE_SY_EEENSB_IJSY_NSC_ILi2048EEEEEEEEEEEEEvEENS15_INSA_23SM90_TMA_LOAD_MULTICASTENS17_IS19_S1B_NSW_INSB_IJNSB_IJS1C_NSC_ILi16EEEEEES1E_S1G_EEENSB_IJS1J_S1K_NSB_IJSY_NSC_ILi4096EEEEEEEEEEEEEvEEEENS_8epilogue10collective6detail29Sm90TmaWarpSpecializedAdapterINS23_15DefaultEpilogueISN_NSB_IJNSB_IJlllEEESE_SY_EEES28_NS22_6thread17LinearCombinationISN_Li1EffLNS29_9ScaleType4KindE0ELNS_15FloatRoundStyleE2ESN_EENS_4gemm15EpilogueDefaultEEEEEvvEEEEvNT_6ParamsE:
        .type           _ZN7cutlass13device_kernelINS_4conv6kernel13ConvUniversalINS1_16ConvProblemShapeILNS1_8OperatorE0ELi2EEENS1_10collective14CollectiveConvINS1_46MainloopSm90TmaGmmaWarpSpecializedImplicitGemmILS5_0ELi9ELi2EN4cute5tupleIJNSA_1CILi2EEENSC_ILi1EEESE_EEENS1_36KernelImplicitTmaWarpSpecializedSm90ELi1EEENSB_IJNSC_ILi64EEENSC_ILi128EEENSB_IJNSC_ILi32EEEEEEEEENS_10tfloat32_tESN_NSA_8TiledMMAINSA_8MMA_AtomIJNSA_4SM904GMMA30MMA_64x128x8_F32TF32TF32_SS_TNILNSR_7ScaleInE1ELST_1EEEEEENSA_6LayoutINSB_IJSE_SE_SE_EEENSB_IJNSC_ILi0EEESY_SY_EEEEENSB_IJNSA_10UnderscoreES11_S11_EEEEENS7_6detail26Sm90ImplicitGemmTileTraitsINSA_20SM90_TMA_LOAD_IM2COLENSA_14ComposedLayoutINSA_7SwizzleILi3ELi4ELi3EEENSA_18smem_ptr_flag_bitsILi32EEENSW_INSB_IJNSB_IJNSC_ILi8EEES1C_EEENSB_IJSK_SE_EEENSB_IJSE_NSC_ILi9EEEEEEEEENSB_IJNSB_IJSK_NSC_ILi256EEEEEENSB_IJSE_SY_EEENSB_IJSY_NSC_ILi2048EEEEEEEEEEEEEvEENS15_INSA_23SM90_TMA_LOAD_MULTICASTENS17_IS19_S1B_NSW_INSB_IJNSB_IJS1C_NSC_ILi16EEEEEES1E_S1G_EEENSB_IJS1J_S1K_NSB_IJSY_NSC_ILi4096EEEEEEEEEEEEEvEEEENS_8epilogue10collective6detail29Sm90TmaWarpSpecializedAdapterINS23_15DefaultEpilogueISN_NSB_IJNSB_IJlllEEESE_SY_EEES28_NS22_6thread17LinearCombinationISN_Li1EffLNS29_9ScaleType4KindE0ELNS_15FloatRoundStyleE2ESN_EENS_4gemm15EpilogueDefaultEEEEEvvEEEEvNT_6ParamsE,@function
        .size           _ZN7cutlass13device_kernelINS_4conv6kernel13ConvUniversalINS1_16ConvProblemShapeILNS1_8OperatorE0ELi2EEENS1_10collective14CollectiveConvINS1_46MainloopSm90TmaGmmaWarpSpecializedImplicitGemmILS5_0ELi9ELi2EN4cute5tupleIJNSA_1CILi2EEENSC_ILi1EEESE_EEENS1_36KernelImplicitTmaWarpSpecializedSm90ELi1EEENSB_IJNSC_ILi64EEENSC_ILi128EEENSB_IJNSC_ILi32EEEEEEEEENS_10tfloat32_tESN_NSA_8TiledMMAINSA_8MMA_AtomIJNSA_4SM904GMMA30MMA_64x128x8_F32TF32TF32_SS_TNILNSR_7ScaleInE1ELST_1EEEEEENSA_6LayoutINSB_IJSE_SE_SE_EEENSB_IJNSC_ILi0EEESY_SY_EEEEENSB_IJNSA_10UnderscoreES11_S11_EEEEENS7_6detail26Sm90ImplicitGemmTileTraitsINSA_20SM90_TMA_LOAD_IM2COLENSA_14ComposedLayoutINSA_7SwizzleILi3ELi4ELi3EEENSA_18smem_ptr_flag_bitsILi32EEENSW_INSB_IJNSB_IJNSC_ILi8EEES1C_EEENSB_IJSK_SE_EEENSB_IJSE_NSC_ILi9EEEEEEEEENSB_IJNSB_IJSK_NSC_ILi256EEEEEENSB_IJSE_SY_EEENSB_IJSY_NSC_ILi2048EEEEEEEEEEEEEvEENS15_INSA_23SM90_TMA_LOAD_MULTICASTENS17_IS19_S1B_NSW_INSB_IJNSB_IJS1C_NSC_ILi16EEEEEES1E_S1G_EEENSB_IJS1J_S1K_NSB_IJSY_NSC_ILi4096EEEEEEEEEEEEEvEEEENS_8epilogue10collective6detail29Sm90TmaWarpSpecializedAdapterINS23_15DefaultEpilogueISN_NSB_IJNSB_IJlllEEESE_SY_EEES28_NS22_6thread17LinearCombinationISN_Li1EffLNS29_9ScaleType4KindE0ELNS_15FloatRoundStyleE2ESN_EENS_4gemm15EpilogueDefaultEEEEEvvEEEEvNT_6ParamsE,(.L_x_169 - _ZN7cutlass13device_kernelINS_4conv6kernel13ConvUniversalINS1_16ConvProblemShapeILNS1_8OperatorE0ELi2EEENS1_10collective14CollectiveConvINS1_46MainloopSm90TmaGmmaWarpSpecializedImplicitGemmILS5_0ELi9ELi2EN4cute5tupleIJNSA_1CILi2EEENSC_ILi1EEESE_EEENS1_36KernelImplicitTmaWarpSpecializedSm90ELi1EEENSB_IJNSC_ILi64EEENSC_ILi128EEENSB_IJNSC_ILi32EEEEEEEEENS_10tfloat32_tESN_NSA_8TiledMMAINSA_8MMA_AtomIJNSA_4SM904GMMA30MMA_64x128x8_F32TF32TF32_SS_TNILNSR_7ScaleInE1ELST_1EEEEEENSA_6LayoutINSB_IJSE_SE_SE_EEENSB_IJNSC_ILi0EEESY_SY_EEEEENSB_IJNSA_10UnderscoreES11_S11_EEEEENS7_6detail26Sm90ImplicitGemmTileTraitsINSA_20SM90_TMA_LOAD_IM2COLENSA_14ComposedLayoutINSA_7SwizzleILi3ELi4ELi3EEENSA_18smem_ptr_flag_bitsILi32EEENSW_INSB_IJNSB_IJNSC_ILi8EEES1C_EEENSB_IJSK_SE_EEENSB_IJSE_NSC_ILi9EEEEEEEEENSB_IJNSB_IJSK_NSC_ILi256EEEEEENSB_IJSE_SY_EEENSB_IJSY_NSC_ILi2048EEEEEEEEEEEEEvEENS15_INSA_23SM90_TMA_LOAD_MULTICASTENS17_IS19_S1B_NSW_INSB_IJNSB_IJS1C_NSC_ILi16EEEEEES1E_S1G_EEENSB_IJS1J_S1K_NSB_IJSY_NSC_ILi4096EEEEEEEEEEEEEvEEEENS_8epilogue10collective6detail29Sm90TmaWarpSpecializedAdapterINS23_15DefaultEpilogueISN_NSB_IJNSB_IJlllEEESE_SY_EEES28_NS22_6thread17LinearCombinationISN_Li1EffLNS29_9ScaleType4KindE0ELNS_15FloatRoundStyleE2ESN_EENS_4gemm15EpilogueDefaultEEEEEvvEEEEvNT_6ParamsE)
        .other          _ZN7cutlass13device_kernelINS_4conv6kernel13ConvUniversalINS1_16ConvProblemShapeILNS1_8OperatorE0ELi2EEENS1_10collective14CollectiveConvINS1_46MainloopSm90TmaGmmaWarpSpecializedImplicitGemmILS5_0ELi9ELi2EN4cute5tupleIJNSA_1CILi2EEENSC_ILi1EEESE_EEENS1_36KernelImplicitTmaWarpSpecializedSm90ELi1EEENSB_IJNSC_ILi64EEENSC_ILi128EEENSB_IJNSC_ILi32EEEEEEEEENS_10tfloat32_tESN_NSA_8TiledMMAINSA_8MMA_AtomIJNSA_4SM904GMMA30MMA_64x128x8_F32TF32TF32_SS_TNILNSR_7ScaleInE1ELST_1EEEEEENSA_6LayoutINSB_IJSE_SE_SE_EEENSB_IJNSC_ILi0EEESY_SY_EEEEENSB_IJNSA_10UnderscoreES11_S11_EEEEENS7_6detail26Sm90ImplicitGemmTileTraitsINSA_20SM90_TMA_LOAD_IM2COLENSA_14ComposedLayoutINSA_7SwizzleILi3ELi4ELi3EEENSA_18smem_ptr_flag_bitsILi32EEENSW_INSB_IJNSB_IJNSC_ILi8EEES1C_EEENSB_IJSK_SE_EEENSB_IJSE_NSC_ILi9EEEEEEEEENSB_IJNSB_IJSK_NSC_ILi256EEEEEENSB_IJSE_SY_EEENSB_IJSY_NSC_ILi2048EEEEEEEEEEEEEvEENS15_INSA_23SM90_TMA_LOAD_MULTICASTENS17_IS19_S1B_NSW_INSB_IJNSB_IJS1C_NSC_ILi16EEEEEES1E_S1G_EEENSB_IJS1J_S1K_NSB_IJSY_NSC_ILi4096EEEEEEEEEEEEEvEEEENS_8epilogue10collective6detail29Sm90TmaWarpSpecializedAdapterINS23_15DefaultEpilogueISN_NSB_IJNSB_IJlllEEESE_SY_EEES28_NS22_6thread17LinearCombinationISN_Li1EffLNS29_9ScaleType4KindE0ELNS_15FloatRoundStyleE2ESN_EENS_4gemm15EpilogueDefaultEEEEEvvEEEEvNT_6ParamsE,@"STO_CUDA_ENTRY STV_DEFAULT"
_ZN7cutlass13device_kernelINS_4conv6kernel13ConvUniversalINS1_16ConvProblemShapeILNS1_8OperatorE0ELi2EEENS1_10collective14CollectiveConvINS1_46MainloopSm90TmaGmmaWarpSpecializedImplicitGemmILS5_0ELi9ELi2EN4cute5tupleIJNSA_1CILi2EEENSC_ILi1EEESE_EEENS1_36KernelImplicitTmaWarpSpecializedSm90ELi1EEENSB_IJNSC_ILi64EEENSC_ILi128EEENSB_IJNSC_ILi32EEEEEEEEENS_10tfloat32_tESN_NSA_8TiledMMAINSA_8MMA_AtomIJNSA_4SM904GMMA30MMA_64x128x8_F32TF32TF32_SS_TNILNSR_7ScaleInE1ELST_1EEEEEENSA_6LayoutINSB_IJSE_SE_SE_EEENSB_IJNSC_ILi0EEESY_SY_EEEEENSB_IJNSA_10UnderscoreES11_S11_EEEEENS7_6detail26Sm90ImplicitGemmTileTraitsINSA_20SM90_TMA_LOAD_IM2COLENSA_14ComposedLayoutINSA_7SwizzleILi3ELi4ELi3EEENSA_18smem_ptr_flag_bitsILi32EEENSW_INSB_IJNSB_IJNSC_ILi8EEES1C_EEENSB_IJSK_SE_EEENSB_IJSE_NSC_ILi9EEEEEEEEENSB_IJNSB_IJSK_NSC_ILi256EEEEEENSB_IJSE_SY_EEENSB_IJSY_NSC_ILi2048EEEEEEEEEEEEEvEENS15_INSA_23SM90_TMA_LOAD_MULTICASTENS17_IS19_S1B_NSW_INSB_IJNSB_IJS1C_NSC_ILi16EEEEEES1E_S1G_EEENSB_IJS1J_S1K_NSB_IJSY_NSC_ILi4096EEEEEEEEEEEEEvEEEENS_8epilogue10collective6detail29Sm90TmaWarpSpecializedAdapterINS23_15DefaultEpilogueISN_NSB_IJNSB_IJlllEEESE_SY_EEES28_NS22_6thread17LinearCombinationISN_Li1EffLNS29_9ScaleType4KindE0ELNS_15FloatRoundStyleE2ESN_EENS_4gemm15EpilogueDefaultEEEEEvvEEEEvNT_6ParamsE:
[----:B------:R-:W-:Y:S01]  /*0000*/  LDC R1, c[0x0][0x28] ;  /* 0x00000a00ff017b82 */ /* 0x000fe20000000800 */
[----:B------:R-:W0:Y:S01]  /*0010*/  S2R R10, SR_TID.X ;  /* 0x00000000000a7919 */ /* 0x000e220000002100 */
[----:B------:R-:W-:Y:S01]  /*0020*/  ELECT P0, URZ, PT ;  /* 0x00000000003f782f */ /* 0x000fe20003800000 */
[----:B------:R-:W-:Y:S01]  /*0030*/  BSSY B0, `(.L_x_0) ;  /* 0x0000010000007945 */ /* 0x000fe20003800000 */
[----:B------:R-:W1:Y:S01]  /*0040*/  S2R R11, SR_CTAID.X ;  /* 0x00000000000b7919 */ /* 0x000e620000002500 */
[--C-:B0-----:R-:W-:Y:S02]  /*0050*/  SHF.R.U32.HI R0, RZ, 0x5, R10.reuse ;  /* 0x00000005ff007819 */ /* 0x101fe4000001160a */
[----:B------:R-:W-:-:S03]  /*0060*/  SHF.R.U32.HI R3, RZ, 0x7, R10 ;  /* 0x00000007ff037819 */ /* 0x000fc6000001160a */
[----:B------:R-:W0:Y:S04]  /*0070*/  SHFL.IDX PT, R2, R0, RZ, 0x1f ;  /* 0x00001fff00027589 */ /* 0x000e2800000e0000 */
[----:B------:R2:W3:Y:S01]  /*0080*/  SHFL.IDX PT, R9, R3, RZ, 0x1f ;  /* 0x00001fff03097589 */ /* 0x0004e200000e0000 */
[----:B0-----:R-:W-:-:S13]  /*0090*/  ISETP.NE.OR P0, PT, R2, RZ, !P0 ;  /* 0x000000ff0200720c */ /* 0x001fda0004705670 */
[----:B-123--:R-:W-:Y:S05]  /*00a0*/  @P0 BRA `(.L_x_1) ;  /* 0x0000000000200947 */ /* 0x00efea0003800000 */
[----:B------:R-:W-:Y:S02]  /*00b0*/  ULDC.64 UR4, c[0x0][0x198] ;  /* 0x0000660000047ab9 */ /* 0x000fe40000000a00 */
[----:B------:R-:W-:Y:S02]  /*00c0*/  UIADD3 UR6, UP0, UR4, 0xf0, URZ ;  /* 0x000000f004067890 */ /* 0x000fe4000ff1e03f */
[----:B------:R-:W-:Y:S02]  /*00d0*/  UIADD3 UR4, UP1, UR4, 0x1f0, URZ ;  /* 0x000001f004047890 */ /* 0x000fe4000ff3e03f */
[----:B------:R-:W-:Y:S02]  /*00e0*/  UIADD3.X UR7, URZ, UR5, URZ, UP0, !UPT ;  /* 0x000000053f077290 */ /* 0x000fe400087fe43f */
[----:B------:R-:W-:-:S07]  /*00f0*/  UIADD3.X UR5, URZ, UR5, URZ, UP1, !UPT ;  /* 0x000000053f057290 */ /* 0x000fce0008ffe43f */
[----:B------:R0:W-:Y:S02]  /*0100*/  UTMACCTL.PF [UR6] ;  /* 0x00000000060079b9 */ /* 0x0001e40008040000 */
[----:B------:R0:W-:Y:S02]  /*0110*/  UTMACCTL.PF [UR4] ;  /* 0x00000000040079b9 */ /* 0x0001e40008040000 */
[----:B0-----:R-:W-:Y:S01]  /*0120*/  NOP ;  /* 0x0000000000007918 */ /* 0x001fe20000000000 */
.L_x_1:
[----:B------:R-:W-:Y:S05]  /*0130*/  BSYNC B0 ;  /* 0x0000000000007941 */ /* 0x000fea0003800000 */
.L_x_0:
[----:B------:R-:W0:Y:S01]  /*0140*/  SHFL.IDX PT, R0, R0, RZ, 0x1f ;  /* 0x00001fff00007589 */ /* 0x000e2200000e0000 */
[----:B------:R-:W-:Y:S02]  /*0150*/  SHF.R.S32.HI R3, RZ, 0x1f, R10 ;  /* 0x0000001fff037819 */ /* 0x000fe4000001140a */
[----:B------:R-:W-:Y:S01]  /*0160*/  I2FP.F32.U32 R6, R11 ;  /* 0x0000000b00067245 */ /* 0x000fe20000201000 */
[----:B------:R-:W1:Y:S01]  /*0170*/  S2R R13, SR_CTAID.Y ;  /* 0x00000000000d7919 */ /* 0x000e620000002600 */
[----:B------:R-:W-:-:S04]  /*0180*/  LEA.HI R3, R3, R10, RZ, 0x7 ;  /* 0x0000000a03037211 */ /* 0x000fc800078f38ff */
[----:B------:R-:W-:-:S05]  /*0190*/  LOP3.LUT R3, R3, 0xffffff80, RZ, 0xc0, !PT ;  /* 0xffffff8003037812 */ /* 0x000fca00078ec0ff */
[----:B------:R-:W-:-:S05]  /*01a0*/  IMAD.IADD R12, R10, 0x1, -R3 ;  /* 0x000000010a0c7824 */ /* 0x000fca00078e0a03 */
[----:B------:R-:W-:-:S04]  /*01b0*/  SHF.R.S32.HI R3, RZ, 0x1f, R12 ;  /* 0x0000001fff037819 */ /* 0x000fc8000001140c */
[----:B------:R-:W-:Y:S02]  /*01c0*/  LEA.HI R3, R3, R12, RZ, 0x3 ;  /* 0x0000000c03037211 */ /* 0x000fe400078f18ff */
[----:B0-----:R-:W-:Y:S02]  /*01d0*/  ISETP.NE.AND P0, PT, R0, RZ, PT ;  /* 0x000000ff0000720c */ /* 0x001fe40003f05270 */
[--C-:B------:R-:W-:Y:S02]  /*01e0*/  SHF.R.S32.HI R4, RZ, 0x3, R3.reuse ;  /* 0x00000003ff047819 */ /* 0x100fe40000011403 */
[----:B------:R-:W-:Y:S02]  /*01f0*/  SHF.R.S32.HI R3, RZ, 0x1f, R3 ;  /* 0x0000001fff037819 */ /* 0x000fe40000011403 */
[----:B------:R-:W-:-:S07]  /*0200*/  SHF.R.S32.HI R5, RZ, 0x1f, R0 ;  /* 0x0000001fff057819 */ /* 0x000fce0000011400 */
[----:B-1----:R-:W-:Y:S05]  /*0210*/  @P0 BRA `(.L_x_2) ;  /* 0x00000000008c0947 */ /* 0x002fea0003800000 */
[----:B------:R-:W-:Y:S01]  /*0220*/  ELECT P0, URZ, PT ;  /* 0x00000000003f782f */ /* 0x000fe20003800000 */
[----:B------:R-:W-:-:S12]  /*0230*/  BSSY B0, `(.L_x_2) ;  /* 0x0000021000007945 */ /* 0x000fd80003800000 */
[----:B------:R-:W-:Y:S05]  /*0240*/  @!P0 BRA `(.L_x_3) ;  /* 0x00000000007c8947 */ /* 0x000fea0003800000 */
[----:B------:R-:W0:Y:S01]  /*0250*/  S2UR UR8, SR_CgaCtaId ;  /* 0x00000000000879c3 */ /* 0x000e220000008800 */
[----:B------:R-:W-:Y:S01]  /*0260*/  UMOV UR4, 0x400 ;  /* 0x0000040000047882 */ /* 0x000fe20000000000 */
[----:B------:R-:W-:Y:S01]  /*0270*/  UMOV UR5, 0x1 ;  /* 0x0000000100057882 */ /* 0x000fe20000000000 */
[----:B------:R-:W-:Y:S02]  /*0280*/  UMOV UR6, 0x2 ;  /* 0x0000000200067882 */ /* 0x000fe40000000000 */
[----:B------:R-:W-:-:S04]  /*0290*/  UIADD3 UR6, -UR6, 0x100000, URZ ;  /* 0x0010000006067890 */ /* 0x000fc8000fffe13f */
[----:B------:R-:W-:Y:S02]  /*02a0*/  USHF.L.U32 UR7, UR6, 0xb, URZ ;  /* 0x0000000b06077899 */ /* 0x000fe4000800063f */
[----:B------:R-:W-:Y:S02]  /*02b0*/  USHF.L.U32 UR6, UR6, 0x1, URZ ;  /* 0x0000000106067899 */ /* 0x000fe4000800063f */
[----:B0-----:R-:W-:Y:S02]  /*02c0*/  ULEA UR8, UR8, UR4, 0x18 ;  /* 0x0000000408087291 */ /* 0x001fe4000f8ec03f */
[----:B------:R-:W-:-:S04]  /*02d0*/  UIADD3 UR4, -UR5, 0x100000, URZ ;  /* 0x0010000005047890 */ /* 0x000fc8000fffe13f */
[----:B------:R-:W-:Y:S02]  /*02e0*/  USHF.L.U32 UR5, UR4, 0xb, URZ ;  /* 0x0000000b04057899 */ /* 0x000fe4000800063f */
[----:B------:R-:W-:Y:S01]  /*02f0*/  USHF.L.U32 UR4, UR4, 0x1, URZ ;  /* 0x0000000104047899 */ /* 0x000fe2000800063f */
[----:B------:R-:W0:Y:S11]  /*0300*/  FENCE.VIEW.ASYNC.S ;  /* 0x00000000000073c6 */ /* 0x000e360000000000 */
[----:B0-----:R0:W1:Y:S01]  /*0310*/  SYNCS.EXCH.64 URZ, [UR8+0x36000], UR4 ;  /* 0x03600004083f75b2 */ /* 0x0010620008000100 */
[----:B------:R0:W2:Y:S01]  /*0320*/  SYNCS.EXCH.64 URZ, [UR8+0x36048], UR6 ;  /* 0x03604806083f75b2 */ /* 0x0000a20008000100 */
[----:B------:R0:W3:Y:S01]  /*0330*/  SYNCS.EXCH.64 URZ, [UR8+0x36008], UR4 ;  /* 0x03600804083f75b2 */ /* 0x0000e20008000100 */
[----:B------:R0:W4:Y:S01]  /*0340*/  SYNCS.EXCH.64 URZ, [UR8+0x36050], UR6 ;  /* 0x03605006083f75b2 */ /* 0x0001220008000100 */
[----:B------:R0:W0:Y:S01]  /*0350*/  SYNCS.EXCH.64 URZ, [UR8+0x36010], UR4 ;  /* 0x03601004083f75b2 */ /* 0x0000220008000100 */
        /* <DEDUP_REMOVED lines=13> */
[----:B------:R-:W-:Y:S01]  /*0430*/  NOP ;  /* 0x0000000000007918 */ /* 0x000fe20000000000 */
.L_x_3:
[----:B0-----:R-:W-:Y:S05]  /*0440*/  BSYNC B0 ;  /* 0x0000000000007941 */ /* 0x001fea0003800000 */
.L_x_2:
[----:B------:R-:W-:Y:S01]  /*0450*/  ULDC UR4, c[0x0][0x150] ;  /* 0x0000540000047ab9 */ /* 0x000fe20000000800 */
[----:B------:R-:W-:Y:S01]  /*0460*/  LEA.HI R3, R3, R4, RZ, 0x2 ;  /* 0x0000000403037211 */ /* 0x000fe200078f10ff */
[----:B------:R-:W-:Y:S01]  /*0470*/  FMUL R6, R6, UR4 ;  /* 0x0000000406067c20 */ /* 0x000fe20008400000 */
[----:B------:R-:W-:Y:S01]  /*0480*/  LEA.HI R5, R5, R0, RZ, 0x2 ;  /* 0x0000000005057211 */ /* 0x000fe200078f10ff */
[----:B------:R-:W-:Y:S01]  /*0490*/  ULDC UR4, c[0x0][0x154] ;  /* 0x0000550000047ab9 */ /* 0x000fe20000000800 */
[----:B------:R-:W-:Y:S01]  /*04a0*/  LOP3.LUT R3, R3, 0xfffffffc, RZ, 0xc0, !PT ;  /* 0xfffffffc03037812 */ /* 0x000fe200078ec0ff */
[----:B------:R-:W0:Y:S01]  /*04b0*/  LDC R14, c[0x0][0x140] ;  /* 0x00005000ff0e7b82 */ /* 0x000e220000000800 */
[----:B------:R-:W-:Y:S01]  /*04c0*/  LOP3.LUT R5, R5, 0x3ffffffc, RZ, 0xc0, !PT ;  /* 0x3ffffffc05057812 */ /* 0x000fe200078ec0ff */
[----:B------:R-:W5:Y:S01]  /*04d0*/  F2I.U32.TRUNC.NTZ R6, R6 ;  /* 0x0000000600067305 */ /* 0x000f62000020f000 */
[----:B------:R-:W-:Y:S01]  /*04e0*/  LOP3.LUT P0, RZ, R12, 0x7, RZ, 0xc0, !PT ;  /* 0x000000070cff7812 */ /* 0x000fe2000780c0ff */
[----:B------:R-:W-:Y:S01]  /*04f0*/  IMAD.IADD R3, R4, 0x1, -R3 ;  /* 0x0000000104037824 */ /* 0x000fe200078e0a03 */
[----:B------:R-:W-:Y:S01]  /*0500*/  ISETP.NE.AND P3, PT, R9, 0x1, PT ;  /* 0x000000010900780c */ /* 0x000fe20003f65270 */
[----:B------:R-:W-:Y:S01]  /*0510*/  IMAD.IADD R0, R0, 0x1, -R5 ;  /* 0x0000000100007824 */ /* 0x000fe200078e0a05 */
[----:B------:R-:W-:Y:S01]  /*0520*/  I2FP.F32.U32 R5, R13 ;  /* 0x0000000d00057245 */ /* 0x000fe20000201000 */
[----:B------:R-:W-:Y:S01]  /*0530*/  NOP ;  /* 0x0000000000007918 */ /* 0x000fe20000000000 */
[----:B------:R-:W-:Y:S01]  /*0540*/  NOP ;  /* 0x0000000000007918 */ /* 0x000fe20000000000 */
[----:B------:R-:W-:-:S02]  /*0550*/  IMAD R4, R0, 0x4, R3 ;  /* 0x0000000400047824 */ /* 0x000fc400078e0203 */
[----:B------:R-:W-:Y:S01]  /*0560*/  FMUL R7, R5, UR4 ;  /* 0x0000000405077c20 */ /* 0x000fe20008400000 */
[----:B------:R-:W-:Y:S01]  /*0570*/  ULDC UR4, c[0x0][0x144] ;  /* 0x0000510000047ab9 */ /* 0x000fe20000000800 */
[C---:B------:R-:W-:Y:S01]  /*0580*/  IMAD.SHL.U32 R5, R4.reuse, 0x4, RZ ;  /* 0x0000000404057824 */ /* 0x040fe200078e00ff */
[----:B------:R-:W-:Y:S01]  /*0590*/  LEA.HI R0, R4, R4, RZ, 0x1 ;  /* 0x0000000404007211 */ /* 0x000fe200078f08ff */
[----:B-----5:R-:W-:Y:S02]  /*05a0*/  IMAD.MOV R8, RZ, RZ, -R6 ;  /* 0x000000ffff087224 */ /* 0x020fe400078e0a06 */
[----:B------:R-:W5:Y:S01]  /*05b0*/  F2I.U32.TRUNC.NTZ R7, R7 ;  /* 0x0000000700077305 */ /* 0x000f62000020f000 */
[----:B------:R-:W-:Y:S01]  /*05c0*/  LOP3.LUT R3, R0, 0xfffffffe, RZ, 0xc0, !PT ;  /* 0xfffffffe00037812 */ /* 0x000fe200078ec0ff */
[----:B------:R-:W-:Y:S01]  /*05d0*/  IMAD R0, R8, UR4, R11 ;  /* 0x0000000408007c24 */ /* 0x000fe2000f8e020b */
[----:B------:R-:W-:-:S03]  /*05e0*/  ULDC UR4, c[0x0][0x148] ;  /* 0x0000520000047ab9 */ /* 0x000fc60000000800 */
[----:B------:R-:W-:Y:S01]  /*05f0*/  IMAD.IADD R3, R4, 0x1, -R3 ;  /* 0x0000000104037824 */ /* 0x000fe200078e0a03 */
[----:B0-----:R-:W-:-:S04]  /*0600*/  ISETP.EQ.U32.AND P1, PT, R14, 0x1, PT ;  /* 0x000000010e00780c */ /* 0x001fc80003f22070 */
[----:B------:R-:W-:Y:S02]  /*0610*/  ISETP.NE.AND P4, PT, R3, R0, PT ;  /* 0x000000000300720c */ /* 0x000fe40003f85270 */
[----:B------:R-:W-:-:S04]  /*0620*/  SHF.R.S32.HI R3, RZ, 0x1f, R2 ;  /* 0x0000001fff037819 */ /* 0x000fc80000011402 */
[----:B------:R-:W-:Y:S02]  /*0630*/  LEA.HI R0, R3, R2, RZ, 0x2 ;  /* 0x0000000203007211 */ /* 0x000fe400078f10ff */
[----:B------:R-:W-:Y:S01]  /*0640*/  LOP3.LUT R3, R4, 0xc, R5, 0x78, !PT ;  /* 0x0000000c04037812 */ /* 0x000fe200078e7805 */
[----:B-----5:R-:W-:Y:S01]  /*0650*/  IMAD.MOV R4, RZ, RZ, -R7 ;  /* 0x000000ffff047224 */ /* 0x020fe200078e0a07 */
[----:B------:R-:W-:Y:S02]  /*0660*/  LOP3.LUT R5, R0, 0xfffffffc, RZ, 0xc0, !PT ;  /* 0xfffffffc00057812 */ /* 0x000fe400078ec0ff */
[C---:B------:R-:W-:Y:S01]  /*0670*/  ISETP.LT.U32.AND P0, PT, R3.reuse, 0x2, !P0 ;  /* 0x000000020300780c */ /* 0x040fe20004701070 */
[----:B------:R-:W-:Y:S01]  /*0680*/  IMAD R7, R4, UR4, R13 ;  /* 0x0000000404077c24 */ /* 0x000fe2000f8e020d */
[----:B------:R-:W-:Y:S01]  /*0690*/  @P4 LEA.HI R0, R3, R3, RZ, 0x1 ;  /* 0x0000000303004211 */ /* 0x000fe200078f08ff */
[----:B------:R-:W-:Y:S02]  /*06a0*/  IMAD.IADD R8, R2, 0x1, -R5 ;  /* 0x0000000102087824 */ /* 0x000fe400078e0a05 */
[----:B------:R-:W-:Y:S01]  /*06b0*/  IMAD.MOV.U32 R5, RZ, RZ, 0x1 ;  /* 0x00000001ff057424 */ /* 0x000fe200078e00ff */
[----:B------:R-:W-:-:S02]  /*06c0*/  @P4 SHF.R.S32.HI R0, RZ, 0x1, R0 ;  /* 0x00000001ff004819 */ /* 0x000fc40000011400 */
[----:B------:R-:W-:Y:S02]  /*06d0*/  LOP3.LUT P2, RZ, R9, R8, RZ, 0xfc, !PT ;  /* 0x0000000809ff7212 */ /* 0x000fe4000784fcff */
[----:B------:R-:W-:Y:S02]  /*06e0*/  @P4 ISETP.NE.AND P5, PT, R0, R7, PT ;  /* 0x000000070000420c */ /* 0x000fe40003fa5270 */
[----:B------:R-:W-:Y:S02]  /*06f0*/  SEL R4, RZ, 0x1, P2 ;  /* 0x00000001ff047807 */ /* 0x000fe40001000000 */
[----:B------:R-:W-:Y:S02]  /*0700*/  SEL R0, RZ, 0x1, !P0 ;  /* 0x00000001ff007807 */ /* 0x000fe40004000000 */
[----:B------:R-:W-:Y:S02]  /*0710*/  @P4 SEL R5, RZ, 0x1, P5 ;  /* 0x00000001ff054807 */ /* 0x000fe40002800000 */
[----:B------:R-:W-:-:S02]  /*0720*/  SEL R4, R4, 0x2, P3 ;  /* 0x0000000204047807 */ /* 0x000fc40001800000 */
[----:B------:R-:W-:Y:S01]  /*0730*/  LOP3.LUT R5, R5, R0, RZ, 0xc0, !PT ;  /* 0x0000000005057212 */ /* 0x000fe200078ec0ff */
[----:B------:R-:W-:Y:S06]  /*0740*/  @!P1 BRA `(.L_x_4) ;  /* 0x0000000000089947 */ /* 0x000fec0003800000 */
[----:B-1234-:R-:W-:Y:S01]  /*0750*/  UCGABAR_ARV ;  /* 0x00000000000079c7 */ /* 0x01efe20008000000 */
[----:B------:R-:W-:Y:S05]  /*0760*/  BRA `(.L_x_5) ;  /* 0x0000000000047947 */ /* 0x000fea0003800000 */
.L_x_4:
[----:B-1234-:R-:W-:Y:S01]  /*0770*/  NOP ;  /* 0x0000000000007918 */ /* 0x01efe20000000000 */
.L_x_5:
[----:B------:R-:W-:Y:S01]  /*0780*/  ULDC.64 UR4, c[0x0][0x598] ;  /* 0x0001660000047ab9 */ /* 0x000fe20000000a00 */
[----:B------:R-:W-:Y:S01]  /*0790*/  ULDC.64 UR12, c[0x0][0x208] ;  /* 0x00008200000c7ab9 */ /* 0x000fe20000000a00 */
[----:B------:R-:W-:-:S04]  /*07a0*/  ISETP.NE.U32.AND P0, PT, RZ, UR4, PT ;  /* 0x00000004ff007c0c */ /* 0x000fc8000bf05070 */
[----:B------:R-:W-:-:S13]  /*07b0*/  ISETP.NE.AND.EX P0, PT, RZ, UR5, PT, P0 ;  /* 0x00000005ff007c0c */ /* 0x000fda000bf05300 */
[----:B------:R-:W-:Y:S05]  /*07c0*/  @!P0 BRA `(.L_x_6) ;  /* 0x00000000001c8947 */ /* 0x000fea0003800000 */
[----:B------:R-:W0:Y:S02]  /*07d0*/  LDC.64 R6, c[0x0][0x598] ;  /* 0x00016600ff067b82 */ /* 0x000e240000000a00 */
[----:B0-----:R-:W2:Y:S02]  /*07e0*/  LDG.E.64 R6, desc[UR12][R6.64] ;  /* 0x0000000c06067981 */ /* 0x001ea4000c1e1b00 */
[----:B--2---:R-:W-:-:S04]  /*07f0*/  ISETP.NE.U32.AND P0, PT, R6, RZ, PT ;  /* 0x000000ff0600720c */ /* 0x004fc80003f05070 */
[----:B------:R-:W-:-:S13]  /*0800*/  ISETP.NE.AND.EX P0, PT, R7, RZ, PT, P0 ;  /* 0x000000ff0700720c */ /* 0x000fda0003f05300 */
[----:B------:R-:W-:Y:S05]  /*0810*/  @!P0 BRA `(.L_x_6) ;  /* 0x0000000000088947 */ /* 0x000fea0003800000 */
[----:B------:R0:W5:Y:S01]  /*0820*/  LD.E R0, desc[UR12][R6.64] ;  /* 0x0000000c06007980 */ /* 0x000162000c101900 */
[----:B------:R-:W-:Y:S05]  /*0830*/  BRA `(.L_x_7) ;  /* 0x0000000000207947 */ /* 0x000fea0003800000 */
.L_x_6:
[----:B------:R-:W-:Y:S02]  /*0840*/  ULDC.64 UR4, c[0x0][0x588] ;  /* 0x0001620000047ab9 */ /* 0x000fe40000000a00 */
[----:B------:R-:W-:-:S04]  /*0850*/  ISETP.NE.U32.AND P0, PT, RZ, UR4, PT ;  /* 0x00000004ff007c0c */ /* 0x000fc8000bf05070 */
[----:B------:R-:W-:-:S13]  /*0860*/  ISETP.NE.AND.EX P0, PT, RZ, UR5, PT, P0 ;  /* 0x00000005ff007c0c */ /* 0x000fda000bf05300 */
[----:B------:R-:W-:Y:S05]  /*0870*/  @!P0 BRA `(.L_x_8) ;  /* 0x00000000000c8947 */ /* 0x000fea0003800000 */
[----:B------:R-:W0:Y:S02]  /*0880*/  LDC.64 R6, c[0x0][0x588] ;  /* 0x00016200ff067b82 */ /* 0x000e240000000a00 */
[----:B0-----:R1:W5:Y:S01]  /*0890*/  LDG.E R0, desc[UR12][R6.64] ;  /* 0x0000000c06007981 */ /* 0x001362000c1e1900 */
[----:B------:R-:W-:Y:S05]  /*08a0*/  BRA `(.L_x_7) ;  /* 0x0000000000047947 */ /* 0x000fea0003800000 */
.L_x_8:
[----:B------:R-:W2:Y:S02]  /*08b0*/  LDC R0, c[0x0][0x580] ;  /* 0x00016000ff007b82 */ /* 0x000ea40000000800 */
.L_x_7:
[----:B------:R-:W-:Y:S02]  /*08c0*/  ULDC.64 UR4, c[0x0][0x5a0] ;  /* 0x0001680000047ab9 */ /* 0x000fe40000000a00 */
[----:B------:R-:W-:-:S04]  /*08d0*/  ISETP.NE.U32.AND P0, PT, RZ, UR4, PT ;  /* 0x00000004ff007c0c */ /* 0x000fc8000bf05070 */
[----:B------:R-:W-:-:S13]  /*08e0*/  ISETP.NE.AND.EX P0, PT, RZ, UR5, PT, P0 ;  /* 0x00000005ff007c0c */ /* 0x000fda000bf05300 */
[----:B------:R-:W-:Y:S05]  /*08f0*/  @!P0 BRA `(.L_x_9) ;  /* 0x00000000001c8947 */ /* 0x000fea0003800000 */
[----:B01----:R-:W0:Y:S02]  /*0900*/  LDC.64 R6, c[0x0][0x5a0] ;  /* 0x00016800ff067b82 */ /* 0x003e240000000a00 */
[----:B0-----:R-:W3:Y:S02]  /*0910*/  LDG.E.64 R6, desc[UR12][R6.64] ;  /* 0x0000000c06067981 */ /* 0x001ee4000c1e1b00 */
[----:B---3--:R-:W-:-:S04]  /*0920*/  ISETP.NE.U32.AND P0, PT, R6, RZ, PT ;  /* 0x000000ff0600720c */ /* 0x008fc80003f05070 */
[----:B------:R-:W-:-:S13]  /*0930*/  ISETP.NE.AND.EX P0, PT, R7, RZ, PT, P0 ;  /* 0x000000ff0700720c */ /* 0x000fda0003f05300 */
[----:B------:R-:W-:Y:S05]  /*0940*/  @!P0 BRA `(.L_x_9) ;  /* 0x0000000000088947 */ /* 0x000fea0003800000 */
[----:B------:R0:W5:Y:S01]  /*0950*/  LD.E R2, desc[UR12][R6.64] ;  /* 0x0000000c06027980 */ /* 0x000162000c101900 */
[----:B------:R-:W-:Y:S05]  /*0960*/  BRA `(.L_x_10) ;  /* 0x0000000000207947 */ /* 0x000fea0003800000 */
.L_x_9:
[----:B------:R-:W-:Y:S02]  /*0970*/  ULDC.64 UR4, c[0x0][0x590] ;  /* 0x0001640000047ab9 */ /* 0x000fe40000000a00 */
[----:B------:R-:W-:-:S04]  /*0980*/  ISETP.NE.U32.AND P0, PT, RZ, UR4, PT ;  /* 0x00000004ff007c0c */ /* 0x000fc8000bf05070 */
[----:B------:R-:W-:-:S13]  /*0990*/  ISETP.NE.AND.EX P0, PT, RZ, UR5, PT, P0 ;  /* 0x00000005ff007c0c */ /* 0x000fda000bf05300 */
[----:B------:R-:W-:Y:S05]  /*09a0*/  @!P0 BRA `(.L_x_11) ;  /* 0x00000000000c8947 */ /* 0x000fea0003800000 */
[----:B01----:R-:W0:Y:S02]  /*09b0*/  LDC.64 R6, c[0x0][0x590] ;  /* 0x00016400ff067b82 */ /* 0x003e240000000a00 */
[----:B0-----:R1:W5:Y:S01]  /*09c0*/  LDG.E R2, desc[UR12][R6.64] ;  /* 0x0000000c06027981 */ /* 0x001362000c1e1900 */
[----:B------:R-:W-:Y:S05]  /*09d0*/  BRA `(.L_x_10) ;  /* 0x0000000000047947 */ /* 0x000fea0003800000 */
.L_x_11:
[----:B------:R-:W3:Y:S02]  /*09e0*/  LDC R2, c[0x0][0x584] ;  /* 0x00016100ff027b82 */ /* 0x000ee40000000800 */
.L_x_10:
[----:B01----:R-:W0:Y:S08]  /*09f0*/  LDC R6, c[0x0][0x3c4] ;  /* 0x0000f100ff067b82 */ /* 0x003e300000000800 */
[----:B------:R-:W1:Y:S01]  /*0a00*/  LDC.64 R14, c[0x0][0x3c8] ;  /* 0x0000f200ff0e7b82 */ /* 0x000e620000000a00 */
[----:B0-----:R-:W-:-:S05]  /*0a10*/  VIADD R6, R6, 0x1f ;  /* 0x0000001f06067836 */ /* 0x001fca0000000000 */
[----:B------:R-:W-:-:S04]  /*0a20*/  SHF.R.S32.HI R7, RZ, 0x1f, R6 ;  /* 0x0000001fff077819 */ /* 0x000fc80000011406 */
[----:B------:R-:W-:-:S04]  /*0a30*/  LEA.HI R7, R7, R6, RZ, 0x5 ;  /* 0x0000000607077211 */ /* 0x000fc800078f28ff */
[----:B------:R-:W-:-:S05]  /*0a40*/  SHF.R.S32.HI R7, RZ, 0x5, R7 ;  /* 0x00000005ff077819 */ /* 0x000fca0000011407 */
[----:B-1----:R-:W-:-:S04]  /*0a50*/  IMAD R6, R7, R14, RZ ;  /* 0x0000000e07067224 */ /* 0x002fc800078e02ff */
[----:B------:R-:W-:Y:S01]  /*0a60*/  IMAD R6, R6, R15, RZ ;  /* 0x0000000f06067224 */ /* 0x000fe200078e02ff */
[----:B------:R-:W-:Y:S06]  /*0a70*/  @!P1 BRA `(.L_x_12) ;  /* 0x00000000000c9947 */ /* 0x000fec0003800000 */
[----:B------:R-:W-:Y:S01]  /*0a80*/  UCGABAR_WAIT ;  /* 0x0000000000007dc7 */ /* 0x000fe20008000000 */
[----:B------:R-:W-:Y:S01]  /*0a90*/  CCTL.IVALL ;  /* 0x00000000ff00798f */ /* 0x000fe20002000000 */
[----:B------:R-:W-:Y:S05]  /*0aa0*/  BRA `(.L_x_13) ;  /* 0x0000000000047947 */ /* 0x000fea0003800000 */
.L_x_12:
[----:B------:R-:W-:Y:S06]  /*0ab0*/  BAR.SYNC.DEFER_BLOCKING 0x0 ;  /* 0x0000000000007b1d */ /* 0x000fec0000010000 */
.L_x_13:
[----:B------:R-:W-:-:S13]  /*0ac0*/  ISETP.NE.AND P0, PT, R9, RZ, PT ;  /* 0x000000ff0900720c */ /* 0x000fda0003f05270 */
[----:B------:R-:W-:Y:S05]  /*0ad0*/  @!P0 BRA `(.L_x_14) ;  /* 0x0000004c00288947 */ /* 0x000fea0003800000 */
[----:B------:R-:W-:-:S13]  /*0ae0*/  ISETP.NE.AND P0, PT, R9, 0x1, PT ;  /* 0x000000010900780c */ /* 0x000fda0003f05270 */
[----:B------:R-:W-:Y:S05]  /*0af0*/  @P0 EXIT ;  /* 0x000000000000094d */ /* 0x000fea0003800000 */
[----:B------:R-:W-:Y:S01]  /*0b00*/  ISETP.GE.AND P0, PT, R6, 0x1, PT ;  /* 0x000000010600780c */ /* 0x000fe20003f06270 */
[----:B------:R-:W-:Y:S01]  /*0b10*/  UMOV UR4, URZ ;  /* 0x0000003f00047c82 */ /* 0x000fe20008000000 */
[----:B------:R-:W-:Y:S02]  /*0b20*/  CS2R R86, SRZ ;  /* 0x0000000000567805 */ /* 0x000fe4000001ff00 */
[----:B------:R-:W-:Y:S02]  /*0b30*/  CS2R R24, SRZ ;  /* 0x0000000000187805 */ /* 0x000fe4000001ff00 */
[----:B------:R-:W-:Y:S02]  /*0b40*/  CS2R R26, SRZ ;  /* 0x00000000001a7805 */ /* 0x000fe4000001ff00 */
[----:B------:R-:W-:Y:S02]  /*0b50*/  CS2R R28, SRZ ;  /* 0x00000000001c7805 */ /* 0x000fe4000001ff00 */
[----:B------:R-:W-:-:S02]  /*0b60*/  CS2R R30, SRZ ;  /* 0x00000000001e7805 */ /* 0x000fc4000001ff00 */
[----:B------:R-:W-:Y:S02]  /*0b70*/  CS2R R32, SRZ ;  /* 0x0000000000207805 */ /* 0x000fe4000001ff00 */
        /* <DEDUP_REMOVED lines=25> */
[----:B------:R-:W-:Y:S01]  /*0d10*/  CS2R R84, SRZ ;  /* 0x0000000000547805 */ /* 0x000fe2000001ff00 */
[----:B------:R-:W-:Y:S06]  /*0d20*/  @!P0 BRA `(.L_x_15) ;  /* 0x0000000000a88947 */ /* 0x000fec0003800000 */
[----:B------:R-:W-:-:S04]  /*0d30*/  LOP3.LUT R7, R4, 0x1, RZ, 0xfc, !PT ;  /* 0x0000000104077812 */ /* 0x000fc800078efcff */
[----:B------:R-:W-:-:S13]  /*0d40*/  ISETP.NE.AND P0, PT, R7, 0x3, PT ;  /* 0x000000030700780c */ /* 0x000fda0003f05270 */
[----:B------:R-:W-:Y:S05]  /*0d50*/  @!P0 BRA `(.L_x_16) ;  /* 0x0000000000048947 */ /* 0x000fea0003800000 */
[----:B------:R-:W-:Y:S01]  /*0d60*/  BPT.TRAP 0x1 ;  /* 0x000000040000795c */ /* 0x000fe20000300000 */
.L_x_16:
[----:B------:R-:W0:Y:S01]  /*0d70*/  S2UR UR5, SR_CgaCtaId ;  /* 0x00000000000579c3 */ /* 0x000e220000008800 */
[----:B------:R-:W-:Y:S01]  /*0d80*/  SHF.L.U32 R7, RZ, 0x1f, RZ ;  /* 0x0000001fff077819 */ /* 0x000fe200000006ff */
[----:B------:R-:W-:Y:S02]  /*0d90*/  UMOV UR4, 0x400 ;  /* 0x0000040000047882 */ /* 0x000fe40000000000 */
[----:B0-----:R-:W-:-:S12]  /*0da0*/  ULEA UR4, UR5, UR4, 0x18 ;  /* 0x0000000405047291 */ /* 0x001fd8000f8ec03f */
.L_x_17:
[----:B0-----:R-:W-:-:S04]  /*0db0*/  IMAD.U32 R8, RZ, RZ, UR4 ;  /* 0x00000004ff087e24 */ /* 0x001fc8000f8e00ff */
[----:B------:R0:W1:Y:S03]  /*0dc0*/  SYNCS.PHASECHK.TRANS64.TRYWAIT P0, [R8+URZ+0x36000], R7 ;  /* 0x03600007080075a7 */ /* 0x000066000800017f */
[----:B-1----:R-:W-:Y:S05]  /*0dd0*/  @!P0 NANOSLEEP.SYNCS 0x989680 ;  /* 0x009896800000895d */ /* 0x002fea0003900000 */
[----:B------:R-:W1:Y:S02]  /*0de0*/  @!P0 SYNCS.PHASECHK.TRANS64 P0, [R8+URZ+0x36000], R7 ;  /* 0x03600007080085a7 */ /* 0x000e64000800007f */
[----:B-1----:R-:W-:Y:S05]  /*0df0*/  @!P0 BRA `(.L_x_17) ;  /* 0xfffffffc00ec8947 */ /* 0x002fea000383ffff */
[----:B------:R-:W-:Y:S01]  /*0e00*/  UIADD3 UR5, UR4, 0x12000, URZ ;  /* 0x0001200004057890 */ /* 0x000fe2000fffe03f */
[----:B------:R-:W-:Y:S01]  /*0e10*/  WARPGROUP.ARRIVE ;  /* 0x00000000000079c5 */ /* 0x000fe20000000000 */
[----:B------:R-:W-:Y:S02]  /*0e20*/  USHF.R.U32.HI UR4, URZ, 0x4, UR4 ;  /* 0x000000043f047899 */ /* 0x000fe40008011604 */
[----:B------:R-:W-:Y:S02]  /*0e30*/  USHF.R.U32.HI UR5, URZ, 0x4, UR5 ;  /* 0x000000043f057899 */ /* 0x000fe40008011605 */
[----:B------:R-:W-:Y:S02]  /*0e40*/  ULOP3.LUT UR4, UR4, 0x3fff, URZ, 0xc0, !UPT ;  /* 0x00003fff04047892 */ /* 0x000fe4000f8ec03f */
[----:B------:R-:W-:Y:S02]  /*0e50*/  ULOP3.LUT UR5, UR5, 0x3fff, URZ, 0xc0, !UPT ;  /* 0x00003fff05057892 */ /* 0x000fe4000f8ec03f */
[----:B------:R-:W-:-:S02]  /*0e60*/  ULOP3.LUT UR9, UR4, 0x10000, URZ, 0xfc, !UPT ;  /* 0x0001000004097892 */ /* 0x000fc4000f8efc3f */
[----:B------:R-:W-:Y:S01]  /*0e70*/  ULOP3.LUT UR8, UR5, 0x10000, URZ, 0xfc, !UPT ;  /* 0x0001000005087892 */ /* 0x000fe2000f8efc3f */
[----:B------:R-:W-:Y:S02]  /*0e80*/  UMOV UR7, 0x40000040 ;  /* 0x4000004000077882 */ /* 0x000fe40000000000 */
[----:B------:R-:W-:Y:S02]  /*0e90*/  UMOV UR5, 0x40000040 ;  /* 0x4000004000057882 */ /* 0x000fe40000000000 */
[----:B------:R-:W-:Y:S02]  /*0ea0*/  UMOV UR4, UR9 ;  /* 0x0000000900047c82 */ /* 0x000fe40008000000 */
[----:B------:R-:W-:Y:S02]  /*0eb0*/  UMOV UR6, UR8 ;  /* 0x0000000800067c82 */ /* 0x000fe40008000000 */
[----:B------:R-:W-:Y:S01]  /*0ec0*/  HGMMA.64x128x8.F32.TF32 R24, gdesc[UR4], RZ, !UPT ;  /* 0x05e00000041879f0 */ /* 0x000fe2000c7028ff */
[----:B------:R-:W-:-:S02]  /*0ed0*/  UIADD3 UR4, UR9, 0x2, URZ ;  /* 0x0000000209047890 */ /* 0x000fc4000fffe03f */
[----:B------:R-:W-:Y:S01]  /*0ee0*/  UIADD3 UR6, UR8, 0x2, URZ ;  /* 0x0000000208067890 */ /* 0x000fe2000fffe03f */
[----:B------:R-:W-:Y:S01]  /*0ef0*/  UMOV UR5, 0x40000040 ;  /* 0x4000004000057882 */ /* 0x000fe20000000000 */
[----:B------:R-:W-:-:S07]  /*0f00*/  UMOV UR7, 0x40000040 ;  /* 0x4000004000077882 */ /* 0x000fce0000000000 */
[----:B------:R-:W-:Y:S01]  /*0f10*/  HGMMA.64x128x8.F32.TF32 R24, gdesc[UR4], R24 ;  /* 0x05e00000041879f0 */ /* 0x000fe20008702818 */
[----:B------:R-:W-:Y:S02]  /*0f20*/  UIADD3 UR4, UR9, 0x4, URZ ;  /* 0x0000000409047890 */ /* 0x000fe4000fffe03f */
        /* <DEDUP_REMOVED lines=8> */
[----:B------:R-:W-:Y:S01]  /*0fb0*/  HGMMA.64x128x8.F32.TF32 R24, gdesc[UR4], R24, gsb0 ;  /* 0x05e00000041879f0 */ /* 0x000fe20008002818 */
[----:B------:R-:W-:-:S05]  /*0fc0*/  UMOV UR4, 0x1 ;  /* 0x0000000100047882 */ /* 0x000fca0000000000 */
.L_x_15:
[----:B0-----:R-:W-:-:S05]  /*0fd0*/  VIMNMX R7, R6, 0x1, PT ;  /* 0x0000000106077848 */ /* 0x001fca0003fe0100 */
[----:B------:R-:W-:-:S05]  /*0fe0*/  IMAD.IADD R7, R6, 0x1, -R7 ;  /* 0x0000000106077824 */ /* 0x000fca00078e0a07 */
[----:B------:R-:W-:-:S13]  /*0ff0*/  ISETP.GE.AND P0, PT, R7, 0x1, PT ;  /* 0x000000010700780c */ /* 0x000fda0003f06270 */
[----:B------:R-:W-:Y:S05]  /*1000*/  @!P0 BRA `(.L_x_18) ;  /* 0x00000004001c8947 */ /* 0x000fea0003800000 */
[----:B------:R-:W0:Y:S01]  /*1010*/  S2UR UR6, SR_CgaCtaId ;  /* 0x00000000000679c3 */ /* 0x000e220000008800 */
[----:B------:R-:W-:Y:S01]  /*1020*/  UMOV UR5, 0x400 ;  /* 0x0000040000057882 */ /* 0x000fe20000000000 */
[----:B------:R-:W-:Y:S01]  /*1030*/  LOP3.LUT R13, R4, 0x1, RZ, 0xfc, !PT ;  /* 0x00000001040d7812 */ /* 0x000fe200078efcff */
[----:B------:R-:W-:Y:S01]  /*1040*/  IMAD.MOV.U32 R12, RZ, RZ, RZ ;  /* 0x000000ffff0c7224 */ /* 0x000fe200078e00ff */
[----:B------:R-:W-:Y:S01]  /*1050*/  UISETP.NE.U32.AND UP0, UPT, UR4, URZ, UPT ;  /* 0x0000003f0400728c */ /* 0x000fe2000bf05070 */
[----:B------:R-:W-:Y:S02]  /*1060*/  IMAD.MOV.U32 R8, RZ, RZ, R7 ;  /* 0x000000ffff087224 */ /* 0x000fe400078e0007 */
[----:B------:R-:W-:Y:S01]  /*1070*/  IMAD.MOV.U32 R9, RZ, RZ, RZ ;  /* 0x000000ffff097224 */ /* 0x000fe200078e00ff */
[----:B0-----:R-:W-:-:S04]  /*1080*/  ULEA UR7, UR6, UR5, 0x18 ;  /* 0x0000000506077291 */ /* 0x001fc8000f8ec03f */
[----:B------:R-:W-:Y:S02]  /*1090*/  UIADD3 UR6, UR7, 0x12000, URZ ;  /* 0x0001200007067890 */ /* 0x000fe4000fffe03f */
[----:B------:R-:W-:Y:S02]  /*10a0*/  USHF.R.U32.HI UR5, URZ, 0x4, UR7 ;  /* 0x000000043f057899 */ /* 0x000fe40008011607 */
[----:B------:R-:W-:Y:S02]  /*10b0*/  USHF.R.U32.HI UR6, URZ, 0x4, UR6 ;  /* 0x000000043f067899 */ /* 0x000fe40008011606 */
[----:B------:R-:W-:Y:S02]  /*10c0*/  ULOP3.LUT UR5, UR5, 0x3fff, URZ, 0xc0, !UPT ;  /* 0x00003fff05057892 */ /* 0x000fe4000f8ec03f */
[----:B------:R-:W-:Y:S02]  /*10d0*/  ULOP3.LUT UR6, UR6, 0x3fff, URZ, 0xc0, !UPT ;  /* 0x00003fff06067892 */ /* 0x000fe4000f8ec03f */
[----:B------:R-:W-:-:S02]  /*10e0*/  ULOP3.LUT UR14, UR5, 0x10000, URZ, 0xfc, !UPT ;  /* 0x00010000050e7892 */ /* 0x000fc4000f8efc3f */
[----:B------:R-:W-:-:S12]  /*10f0*/  ULOP3.LUT UR15, UR6, 0x10000, URZ, 0xfc, !UPT ;  /* 0x00010000060f7892 */ /* 0x000fd8000f8efc3f */
.L_x_23:
[----:B------:R-:W-:-:S13]  /*1100*/  ISETP.NE.AND P1, PT, R13, 0x3, PT ;  /* 0x000000030d00780c */ /* 0x000fda0003f25270 */
[----:B------:R-:W-:Y:S05]  /*1110*/  @!P1 BRA `(.L_x_19) ;  /* 0x0000000000049947 */ /* 0x000fea0003800000 */
[----:B------:R-:W-:Y:S01]  /*1120*/  BPT.TRAP 0x1 ;  /* 0x000000040000795c */ /* 0x000fe20000300000 */
.L_x_19:
[----:B------:R-:W-:Y:S01]  /*1130*/  SHF.L.U32 R10, R12, 0x1f, RZ ;  /* 0x0000001f0c0a7819 */ /* 0x000fe200000006ff */
[----:B------:R-:W-:-:S12]  /*1140*/  ULEA UR5, UR4, UR7, 0x3 ;  /* 0x0000000704057291 */ /* 0x000fd8000f8e183f */
.L_x_20:
[----:B0-----:R-:W-:-:S04]  /*1150*/  IMAD.U32 R11, RZ, RZ, UR5 ;  /* 0x00000005ff0b7e24 */ /* 0x001fc8000f8e00ff */
[----:B------:R0:W1:Y:S03]  /*1160*/  SYNCS.PHASECHK.TRANS64.TRYWAIT P0, [R11+URZ+0x36000], R10 ;  /* 0x0360000a0b0075a7 */ /* 0x000066000800017f */
[----:B-1----:R-:W-:Y:S05]  /*1170*/  @!P0 NANOSLEEP.SYNCS 0x989680 ;  /* 0x009896800000895d */ /* 0x002fea0003900000 */
[----:B------:R-:W1:Y:S02]  /*1180*/  @!P0 SYNCS.PHASECHK.TRANS64 P0, [R11+URZ+0x36000], R10 ;  /* 0x0360000a0b0085a7 */ /* 0x000e64000800007f */
[----:B-1----:R-:W-:Y:S05]  /*1190*/  @!P0 BRA `(.L_x_20) ;  /* 0xfffffffc00ec8947 */ /* 0x002fea000383ffff */
[----:B------:R-:W-:Y:S01]  /*11a0*/  ULEA UR5, UR4, UR14, 0x9 ;  /* 0x0000000e04057291 */ /* 0x000fe2000f8e483f */
[----:B------:R-:W-:Y:S01]  /*11b0*/  WARPGROUP.ARRIVE ;  /* 0x00000000000079c5 */ /* 0x000fe20000000000 */
[----:B------:R-:W-:Y:S01]  /*11c0*/  ULEA UR6, UR4, UR15, 0xa ;  /* 0x0000000f04067291 */ /* 0x000fe2000f8e503f */
[----:B------:R-:W-:Y:S01]  /*11d0*/  UMOV UR9, 0x40000040 ;  /* 0x4000004000097882 */ /* 0x000fe20000000000 */
[----:B------:R-:W-:-:S03]  /*11e0*/  UMOV UR11, 0x40000040 ;  /* 0x40000040000b7882 */ /* 0x000fc60000000000 */
[----:B------:R-:W-:Y:S02]  /*11f0*/  UMOV UR8, UR5 ;  /* 0x0000000500087c82 */ /* 0x000fe40008000000 */
[----:B------:R-:W-:Y:S02]  /*1200*/  UMOV UR10, UR6 ;  /* 0x00000006000a7c82 */ /* 0x000fe40008000000 */
[----:B------:R-:W-:Y:S01]  /*1210*/  HGMMA.64x128x8.F32.TF32 R24, gdesc[UR8], R24, UP0 ;  /* 0x05e00000081879f0 */ /* 0x000fe2000bf02818 */
        /* <DEDUP_REMOVED lines=14> */
[----:B------:R-:W-:Y:S03]  /*1300*/  HGMMA.64x128x8.F32.TF32 R24, gdesc[UR8], R24, gsb0 ;  /* 0x05e00000081879f0 */ /* 0x000fe60008002818 */
[----:B------:R-:W-:Y:S02]  /*1310*/  WARPGROUP.DEPBAR.LE gsb0, 0x1 ;  /* 0x00008000000079c5 */ /* 0x000fe40000010100 */
[----:B------:R-:W-:Y:S05]  /*1320*/  @!P1 BRA `(.L_x_21) ;  /* 0x0000000000049947 */ /* 0x000fea0003800000 */
[----:B------:R-:W-:Y:S01]  /*1330*/  BPT.TRAP 0x1 ;  /* 0x000000040000795c */ /* 0x000fe20000300000 */
.L_x_21:
[----:B------:R-:W-:-:S13]  /*1340*/  ISETP.NE.AND P0, PT, R5, RZ, PT ;  /* 0x000000ff0500720c */ /* 0x000fda0003f05270 */
[----:B0-----:R-:W-:-:S05]  /*1350*/  @P0 LEA R10, R9, UR7, 0x3 ;  /* 0x00000007090a0c11 */ /* 0x001fca000f8e18ff */
[----:B------:R-:W-:-:S05]  /*1360*/  @P0 VIADD R10, R10, 0x36048 ;  /* 0x000360480a0a0836 */ /* 0x000fca0000000000 */
[----:B------:R-:W-:-:S04]  /*1370*/  @P0 PRMT R10, R3, 0x654, R10 ;  /* 0x00000654030a0816 */ /* 0x000fc8000000000a */
[----:B------:R0:W-:Y:S01]  /*1380*/  @P0 SYNCS.ARRIVE.TRANS64.RED.A1T0 RZ, [R10+URZ], RZ ;  /* 0x000000ff0aff09a7 */ /* 0x0001e2000810043f */
[----:B------:R-:W-:-:S13]  /*1390*/  ISETP.GT.U32.AND P0, PT, R4, 0x1, PT ;  /* 0x000000010400780c */ /* 0x000fda0003f04070 */
[----:B0-----:R-:W-:Y:S05]  /*13a0*/  @P0 BRA `(.L_x_22) ;  /* 0x0000000000040947 */ /* 0x001fea0003800000 */
[----:B------:R-:W-:Y:S01]  /*13b0*/  BPT.TRAP 0x1 ;  /* 0x000000040000795c */ /* 0x000fe20000300000 */
.L_x_22:
[----:B------:R-:W-:Y:S01]  /*13c0*/  UIADD3 UR4, UR4, 0x1, URZ ;  /* 0x0000000104047890 */ /* 0x000fe2000fffe03f */
[C---:B------:R-:W-:Y:S01]  /*13d0*/  ISETP.GT.AND P1, PT, R8.reuse, 0x1, PT ;  /* 0x000000010800780c */ /* 0x040fe20003f24270 */
[----:B------:R-:W-:Y:S02]  /*13e0*/  VIADD R9, R9, 0x1 ;  /* 0x0000000109097836 */ /* 0x000fe40000000000 */
[----:B------:R-:W-:Y:S01]  /*13f0*/  UISETP.NE.AND UP0, UPT, UR4, 0x9, UPT ;  /* 0x000000090400788c */ /* 0x000fe2000bf05270 */
[----:B------:R-:W-:Y:S02]  /*1400*/  VIADD R8, R8, 0xffffffff ;  /* 0xffffffff08087836 */ /* 0x000fe40000000000 */
[C---:B------:R-:W-:Y:S01]  /*1410*/  ISETP.NE.AND P0, PT, R9.reuse, 0x9, PT ;  /* 0x000000090900780c */ /* 0x040fe20003f05270 */
[----:B------:R-:W-:Y:S02]  /*1420*/  USEL UR5, URZ, 0x1, UP0 ;  /* 0x000000013f057887 */ /* 0x000fe40008000000 */
[----:B------:R-:W-:Y:S01]  /*1430*/  USEL UR4, UR4, URZ, UP0 ;  /* 0x0000003f04047287 */ /* 0x000fe20008000000 */
[----:B------:R-:W-:Y:S01]  /*1440*/  SEL R9, R9, RZ, P0 ;  /* 0x000000ff09097207 */ /* 0x000fe20000000000 */
[----:B------:R-:W-:-:S02]  /*1450*/  UPLOP3.LUT UP0, UPT, UPT, UPT, UPT, 0x80, 0x0 ;  /* 0x000000000000789c */ /* 0x000fc40003f0f070 */
[----:B------:R-:W-:Y:S01]  /*1460*/  LOP3.LUT R12, R12, UR5, RZ, 0x3c, !PT ;  /* 0x000000050c0c7c12 */ /* 0x000fe2000f8e3cff */
[----:B------:R-:W-:Y:S08]  /*1470*/  @P1 BRA `(.L_x_23) ;  /* 0xfffffffc00201947 */ /* 0x000ff0000383ffff */
.L_x_18:
[----:B------:R-:W-:Y:S01]  /*1480*/  ISETP.GE.AND P0, PT, R6, 0x1, PT ;  /* 0x000000010600780c */ /* 0x000fe20003f06270 */
[----:B------:R-:W-:-:S12]  /*1490*/  WARPGROUP.DEPBAR.LE gsb0, 0x0 ;  /* 0x00008000000079c5 */ /* 0x000fd80000010000 */
[----:B------:R-:W-:Y:S05]  /*14a0*/  @!P0 BRA `(.L_x_24) ;  /* 0x0000000000548947 */ /* 0x000fea0003800000 */
[----:B------:R-:W-:-:S04]  /*14b0*/  LOP3.LUT R6, R4, 0x1, RZ, 0xfc, !PT ;  /* 0x0000000104067812 */ /* 0x000fc800078efcff */
[----:B------:R-:W-:-:S13]  /*14c0*/  ISETP.NE.AND P0, PT, R6, 0x3, PT ;  /* 0x000000030600780c */ /* 0x000fda0003f05270 */
[----:B------:R-:W-:Y:S05]  /*14d0*/  @!P0 BRA `(.L_x_25) ;  /* 0x0000000000048947 */ /* 0x000fea0003800000 */
[----:B------:R-:W-:Y:S01]  /*14e0*/  BPT.TRAP 0x1 ;  /* 0x000000040000795c */ /* 0x000fe20000300000 */
.L_x_25:
[----:B------:R-:W-:Y:S01]  /*14f0*/  ISETP.NE.AND P0, PT, R5, RZ, PT ;  /* 0x000000ff0500720c */ /* 0x000fe20003f05270 */
[----:B------:R-:W-:Y:S01]  /*1500*/  BSSY B0, `(.L_x_26) ;  /* 0x000000d000007945 */ /* 0x000fe20003800000 */
[----:B------:R-:W-:-:S11]  /*1510*/  ISETP.GT.U32.AND P1, PT, R4, 0x1, PT ;  /* 0x000000010400780c */ /* 0x000fd60003f24070 */
[----:B------:R-:W-:Y:S05]  /*1520*/  @!P0 BRA `(.L_x_27) ;  /* 0x0000000000288947 */ /* 0x000fea0003800000 */
[----:B------:R-:W0:Y:S01]  /*1530*/  S2R R6, SR_CgaCtaId ;  /* 0x0000000000067919 */ /* 0x000e220000008800 */
[----:B------:R-:W-:-:S05]  /*1540*/  IMAD.WIDE.U32 R4, R7, 0x38e38e39, RZ ;  /* 0x38e38e3907047825 */ /* 0x000fca00078e00ff */
[----:B------:R-:W-:Y:S02]  /*1550*/  SHF.R.U32.HI R4, RZ, 0x1, R5 ;  /* 0x00000001ff047819 */ /* 0x000fe40000011605 */
[----:B------:R-:W-:-:S03]  /*1560*/  MOV R5, 0x400 ;  /* 0x0000040000057802 */ /* 0x000fc60000000f00 */
[----:B------:R-:W-:Y:S01]  /*1570*/  IMAD R7, R4, -0x9, R7 ;  /* 0xfffffff704077824 */ /* 0x000fe200078e0207 */
[----:B0-----:R-:W-:-:S05]  /*1580*/  LEA R6, R6, R5, 0x18 ;  /* 0x0000000506067211 */ /* 0x001fca00078ec0ff */
[----:B------:R-:W-:-:S04]  /*1590*/  IMAD R7, R7, 0x8, R6 ;  /* 0x0000000807077824 */ /* 0x000fc800078e0206 */
[----:B------:R-:W-:-:S05]  /*15a0*/  VIADD R4, R7, 0x36048 ;  /* 0x0003604807047836 */ /* 0x000fca0000000000 */
[----:B------:R-:W-:-:S04]  /*15b0*/  PRMT R4, R3, 0x654, R4 ;  /* 0x0000065403047816 */ /* 0x000fc80000000004 */
[----:B------:R0:W-:Y:S03]  /*15c0*/  SYNCS.ARRIVE.TRANS64.RED.A1T0 RZ, [R4+URZ], RZ ;  /* 0x000000ff04ff79a7 */ /* 0x0001e6000810043f */
.L_x_27:
[----:B------:R-:W-:Y:S05]  /*15d0*/  BSYNC B0 ;  /* 0x0000000000007941 */ /* 0x000fea0003800000 */
.L_x_26:
[----:B------:R-:W-:Y:S05]  /*15e0*/  @P1 BRA `(.L_x_24) ;  /* 0x0000000000041947 */ /* 0x000fea0003800000 */
[----:B------:R-:W-:Y:S01]  /*15f0*/  BPT.TRAP 0x1 ;  /* 0x000000040000795c */ /* 0x000fe20000300000 */
.L_x_24:
[----:B------:R-:W0:Y:S01]  /*1600*/  S2R R3, SR_TID.X ;  /* 0x0000000000037919 */ /* 0x000e220000002100 */
[----:B------:R-:W-:Y:S01]  /*1610*/  ULDC.64 UR4, c[0x0][0x280] ;  /* 0x0000a00000047ab9 */ /* 0x000fe20000000a00 */
[----:B------:R-:W1:Y:S01]  /*1620*/  S2R R5, SR_CTAID.Y ;  /* 0x0000000000057919 */ /* 0x000e620000002600 */
[----:B------:R-:W4:Y:S01]  /*1630*/  S2R R15, SR_CTAID.X ;  /* 0x00000000000f7919 */ /* 0x000f220000002500 */
[----:B0-----:R-:W-:-:S04]  /*1640*/  SHF.R.S32.HI R4, RZ, 0x1f, R3 ;  /* 0x0000001fff047819 */ /* 0x001fc80000011403 */
[----:B------:R-:W-:Y:S01]  /*1650*/  LEA.HI R4, R4, R3, RZ, 0x7 ;  /* 0x0000000304047211 */ /* 0x000fe200078f38ff */
[----:B-1----:R-:W-:-:S03]  /*1660*/  IMAD.SHL.U32 R5, R5, 0x80, RZ ;  /* 0x0000008005057824 */ /* 0x002fc600078e00ff */
[----:B------:R-:W-:Y:S01]  /*1670*/  LOP3.LUT R4, R4, 0xffffff80, RZ, 0xc0, !PT ;  /* 0xffffff8004047812 */ /* 0x000fe200078ec0ff */
[----:B----4-:R-:W-:Y:S01]  /*1680*/  IMAD.SHL.U32 R12, R15, 0x40, RZ ;  /* 0x000000400f0c7824 */ /* 0x010fe200078e00ff */
[----:B------:R-:W-:-:S03]  /*1690*/  ISETP.GE.AND P0, PT, R5, UR5, PT ;  /* 0x0000000505007c0c */ /* 0x000fc6000bf06270 */
[----:B------:R-:W-:Y:S01]  /*16a0*/  IMAD.IADD R8, R3, 0x1, -R4 ;  /* 0x0000000103087824 */ /* 0x000fe200078e0a04 */
[----:B------:R-:W-:-:S04]  /*16b0*/  ISETP.GE.OR P0, PT, R12, UR4, P0 ;  /* 0x000000040c007c0c */ /* 0x000fc80008706670 */
[----:B------:R-:W-:-:S04]  /*16c0*/  SHF.R.S32.HI R9, RZ, 0x1f, R8 ;  /* 0x0000001fff097819 */ /* 0x000fc80000011408 */
[----:B------:R-:W-:-:S04]  /*16d0*/  LEA.HI R3, R9, R8, RZ, 0x2 ;  /* 0x0000000809037211 */ /* 0x000fc800078f10ff */
[--C-:B------:R-:W-:Y:S02]  /*16e0*/  SHF.R.S32.HI R10, RZ, 0x2, R3.reuse ;  /* 0x00000002ff0a7819 */ /* 0x100fe40000011403 */
[----:B------:R-:W-:-:S04]  /*16f0*/  SHF.R.S32.HI R7, RZ, 0x1f, R3 ;  /* 0x0000001fff077819 */ /* 0x000fc80000011403 */
[----:B------:R-:W-:-:S04]  /*1700*/  LEA.HI R7, R7, R10, RZ, 0x3 ;  /* 0x0000000a07077211 */ /* 0x000fc800078f18ff */
[----:B------:R-:W-:Y:S01]  /*1710*/  LOP3.LUT R11, R7, 0xfffffff8, RZ, 0xc0, !PT ;  /* 0xfffffff8070b7812 */ /* 0x000fe200078ec0ff */
[----:B------:R-:W-:Y:S06]  /*1720*/  @P0 EXIT ;  /* 0x000000000000094d */ /* 0x000fec0003800000 */
[----:B------:R-:W0:Y:S01]  /*1730*/  LDC.64 R6, c[0x0][0x5d0] ;  /* 0x00017400ff067b82 */ /* 0x000e220000000a00 */
[----:B------:R-:W-:Y:S01]  /*1740*/  IMAD.IADD R10, R10, 0x1, -R11 ;  /* 0x000000010a0a7824 */ /* 0x000fe200078e0a0b */
[----:B------:R-:W-:Y:S02]  /*1750*/  LOP3.LUT R3, R3, 0x7ffffffc, RZ, 0xc0, !PT ;  /* 0x7ffffffc03037812 */ /* 0x000fe400078ec0ff */
[----:B------:R-:W-:Y:S02]  /*1760*/  LEA.HI R4, R9, R8, RZ, 0x5 ;  /* 0x0000000809047211 */ /* 0x000fe400078f28ff */
[----:B------:R-:W-:Y:S01]  /*1770*/  SHF.R.S32.HI R11, RZ, 0x1f, R10 ;  /* 0x0000001fff0b7819 */ /* 0x000fe2000001140a */
[----:B------:R-:W-:Y:S01]  /*1780*/  IMAD.IADD R3, R8, 0x1, -R3 ;  /* 0x0000000108037824 */ /* 0x000fe200078e0a03 */
[----:B------:R-:W-:Y:S02]  /*1790*/  SHF.R.S32.HI R9, RZ, 0x5, R4 ;  /* 0x00000005ff097819 */ /* 0x000fe40000011404 */
[----:B---3-5:R-:W-:Y:S01]  /*17a0*/  FSETP.NEU.AND P1, PT, R2, RZ, PT ;  /* 0x000000ff0200720b */ /* 0x028fe20003f2d000 */
[----:B------:R-:W-:-:S02]  /*17b0*/  IMAD.SHL.U32 R8, R3, 0x2, RZ ;  /* 0x0000000203087824 */ /* 0x000fc400078e00ff */
[----:B------:R-:W-:-:S03]  /*17c0*/  IMAD.WIDE R14, R15, 0x40, R10 ;  /* 0x000000400f0e7825 */ /* 0x000fc600078e020a */
[----:B------:R-:W-:Y:S01]  /*17d0*/  IADD3 R4, P0, R5, R8, RZ ;  /* 0x0000000805047210 */ /* 0x000fe20007f1e0ff */
[C---:B------:R-:W-:Y:S01]  /*17e0*/  IMAD R11, R9.reuse, -0x10, -R12 ;  /* 0xfffffff0090b7824 */ /* 0x040fe200078e0a0c */
[----:B------:R-:W-:Y:S01]  /*17f0*/  SHF.R.S32.HI R12, RZ, 0x1f, R8 ;  /* 0x0000001fff0c7819 */ /* 0x000fe20000011408 */
[----:B------:R-:W-:Y:S01]  /*1800*/  IMAD.WIDE R14, R9, 0x10, R14 ;  /* 0x00000010090e7825 */ /* 0x000fe200078e020e */
[----:B------:R-:W-:Y:S02]  /*1810*/  IADD3 R3, -R8, UR5, -R5 ;  /* 0x0000000508037c10 */ /* 0x000fe4000fffe905 */
[----:B------:R-:W-:Y:S01]  /*1820*/  LEA.HI.X.SX32 R5, R5, R12, 0x1, P0 ;  /* 0x0000000c05057211 */ /* 0x000fe200000f0eff */
[-C--:B0-----:R-:W-:Y:S01]  /*1830*/  IMAD R8, R15, R6.reuse, RZ ;  /* 0x000000060f087224 */ /* 0x081fe200078e02ff */
[----:B------:R-:W-:Y:S01]  /*1840*/  IADD3 R10, R11, UR4, -R10 ;  /* 0x000000040b0a7c10 */ /* 0x000fe2000fffe80a */
[----:B------:R-:W-:Y:S01]  /*1850*/  IMAD.SHL.U32 R16, R6, 0x8, RZ ;  /* 0x0000000806107824 */ /* 0x000fe200078e00ff */
[----:B------:R-:W-:Y:S01]  /*1860*/  ISETP.GT.AND P0, PT, R3, RZ, PT ;  /* 0x000000ff0300720c */ /* 0x000fe20003f04270 */
[----:B------:R-:W-:Y:S01]  /*1870*/  IMAD.WIDE.U32 R12, R14, R6, R4 ;  /* 0x000000060e0c7225 */ /* 0x000fe200078e0004 */
[----:B------:R-:W-:-:S02]  /*1880*/  SHF.L.U64.HI R11, R6, 0x3, R7 ;  /* 0x00000003060b7819 */ /* 0x000fc40000010207 */
[----:B------:R-:W-:Y:S01]  /*1890*/  ISETP.GT.AND P3, PT, R10, RZ, P0 ;  /* 0x000000ff0a00720c */ /* 0x000fe20000764270 */
[----:B------:R-:W-:-:S04]  /*18a0*/  IMAD R19, R14, R7, R8 ;  /* 0x000000070e137224 */ /* 0x000fc800078e0208 */
[----:B------:R-:W-:Y:S01]  /*18b0*/  IMAD.IADD R19, R13, 0x1, R19 ;  /* 0x000000010d137824 */ /* 0x000fe200078e0213 */
[----:B------:R-:W-:Y:S07]  /*18c0*/  @!P1 BRA `(.L_x_28) ;  /* 0x0000002800cc9947 */ /* 0x000fee0003800000 */
[----:B------:R-:W-:Y:S01]  /*18d0*/  ULDC.64 UR6, c[0x0][0x5b0] ;  /* 0x00016c0000067ab9 */ /* 0x000fe20000000a00 */
[----:B------:R-:W-:Y:S01]  /*18e0*/  ULDC.64 UR8, c[0x0][0x5a8] ;  /* 0x00016a0000087ab9 */ /* 0x000fe20000000a00 */
[----:B------:R-:W-:Y:S01]  /*18f0*/  IMAD R13, R15, UR6, RZ ;  /* 0x000000060f0d7c24 */ /* 0x000fe2000f8e02ff */
[----:B------:R-:W-:Y:S01]  /*1900*/  ULDC.64 UR4, c[0x0][0x5c8] ;  /* 0x0001720000047ab9 */ /* 0x000fe20000000a00 */
[----:B------:R-:W-:-:S04]  /*1910*/  IMAD.WIDE.U32 R8, R14, UR6, R4 ;  /* 0x000000060e087c25 */ /* 0x000fc8000f8e0004 */
[----:B------:R-:W-:Y:S01]  /*1920*/  IMAD R13, R14, UR7, R13 ;  /* 0x000000070e0d7c24 */ /* 0x000fe2000f8e020d */
[----:B------:R-:W-:-:S03]  /*1930*/  LEA R6, P1, R8, UR8, 0x2 ;  /* 0x0000000808067c11 */ /* 0x000fc6000f8210ff */
[----:B------:R-:W-:-:S05]  /*1940*/  IMAD.IADD R7, R9, 0x1, R13 ;  /* 0x0000000109077824 */ /* 0x000fca00078e020d */
[----:B------:R-:W-:-:S05]  /*1950*/  LEA.HI.X R7, R8, UR9, R7, 0x2, P1 ;  /* 0x0000000908077c11 */ /* 0x000fca00088f1407 */
[----:B------:R-:W3:Y:S01]  /*1960*/  @P3 LDG.E.LTC128B R17, desc[UR12][R6.64] ;  /* 0x0000000c06113981 */ /* 0x000ee2000c1e1920 */
[----:B------:R-:W-:Y:S01]  /*1970*/  LEA R8, P4, R12, UR4, 0x2 ;  /* 0x000000040c087c11 */ /* 0x000fe2000f8810ff */
[----:B------:R-:W-:Y:S01]  /*1980*/  BSSY B0, `(.L_x_29) ;  /* 0x000000b000007945 */ /* 0x000fe20003800000 */
[----:B------:R-:W-:-:S04]  /*1990*/  ISETP.GT.AND P1, PT, R3, 0x1, PT ;  /* 0x000000010300780c */ /* 0x000fc80003f24270 */
[----:B------:R-:W-:Y:S02]  /*19a0*/  ISETP.GT.AND P2, PT, R10, RZ, P1 ;  /* 0x000000ff0a00720c */ /* 0x000fe40000f44270 */
[----:B---3--:R-:W-:-:S05]  /*19b0*/  LOP3.LUT R9, R17, 0xffffe000, RZ, 0xc0, !PT ;  /* 0xffffe00011097812 */ /* 0x008fca00078ec0ff */
[----:B------:R-:W-:-:S04]  /*19c0*/  FMUL R9, R9, R2 ;  /* 0x0000000209097220 */ /* 0x000fc80000400000 */
[----:B--2---:R-:W-:Y:S01]  /*19d0*/  FFMA R21, R24, R0, R9 ;  /* 0x0000000018157223 */ /* 0x004fe20000000009 */
[----:B------:R-:W-:-:S04]  /*19e0*/  LEA.HI.X R9, R12, UR5, R19, 0x2, P4 ;  /* 0x000000050c097c11 */ /* 0x000fc8000a0f1413 */
[----:B------:R-:W-:-:S05]  /*19f0*/  F2FP.TF32.F32.PACK_B R21, R21 ;  /* 0x00000015ff15723e */ /* 0x000fca00024050ff */
[----:B------:R0:W-:Y:S01]  /*1a00*/  @P3 STG.E desc[UR12][R8.64], R21 ;  /* 0x0000001508003986 */ /* 0x0001e2000c10190c */
[----:B------:R-:W-:Y:S05]  /*1a10*/  @!P2 BRA `(.L_x_30) ;  /* 0x000000000004a947 */ /* 0x000fea0003800000 */
[----:B------:R1:W5:Y:S02]  /*1a20*/  LDG.E.LTC128B R17, desc[UR12][R6.64+0x4] ;  /* 0x0000040c06117981 */ /* 0x000364000c1e1920 */
.L_x_30:
[----:B------:R-:W-:Y:S05]  /*1a30*/  BSYNC B0 ;  /* 0x0000000000007941 */ /* 0x000fea0003800000 */
.L_x_29:
[----:B------:R-:W-:Y:S01]  /*1a40*/  USHF.L.U32 UR5, UR6, 0x3, URZ ;  /* 0x0000000306057899 */ /* 0x000fe2000800063f */
[----:B0----5:R-:W-:Y:S01]  /*1a50*/  LOP3.LUT R21, R17, 0xffffe000, RZ, 0xc0, !PT ;  /* 0xffffe00011157812 */ /* 0x021fe200078ec0ff */
[----:B------:R-:W-:Y:S01]  /*1a60*/  USHF.L.U64.HI UR4, UR6, 0x3, UR7 ;  /* 0x0000000306047899 */ /* 0x000fe20008010207 */
[----:B------:R-:W-:-:S03]  /*1a70*/  ISETP.GT.AND P0, PT, R10, 0x8, P0 ;  /* 0x000000080a00780c */ /* 0x000fc60000704270 */
[----:B------:R-:W-:Y:S02]  /*1a80*/  IMAD.U32 R18, RZ, RZ, UR5 ;  /* 0x00000005ff127e24 */ /* 0x000fe4000f8e00ff */
[----:B------:R-:W-:Y:S01]  /*1a90*/  FMUL R12, R21, R2 ;  /* 0x00000002150c7220 */ /* 0x000fe20000400000 */
[----:B------:R-:W-:-:S03]  /*1aa0*/  IMAD.U32 R19, RZ, RZ, UR4 ;  /* 0x00000004ff137e24 */ /* 0x000fc6000f8e00ff */
[----:B------:R-:W-:Y:S01]  /*1ab0*/  FFMA R25, R25, R0, R12 ;  /* 0x0000000019197223 */ /* 0x000fe2000000000c */
[----:B------:R-:W-:-:S04]  /*1ac0*/  IMAD.WIDE.U32 R14, R14, UR6, R18 ;  /* 0x000000060e0e7c25 */ /* 0x000fc8000f8e0012 */
[----:B------:R-:W-:Y:S02]  /*1ad0*/  F2FP.TF32.F32.PACK_B R25, R25 ;  /* 0x00000019ff19723e */ /* 0x000fe400024050ff */
[----:B------:R-:W-:-:S03]  /*1ae0*/  IADD3 R14, P3, R4, R14, RZ ;  /* 0x0000000e040e7210 */ /* 0x000fc60007f7e0ff */
[----:B------:R0:W-:Y:S01]  /*1af0*/  @P2 STG.E desc[UR12][R8.64+0x4], R25 ;  /* 0x0000041908002986 */ /* 0x0001e2000c10190c */
[----:B------:R-:W-:Y:S02]  /*1b00*/  IADD3.X R5, R5, R13, R15, P3, !PT ;  /* 0x0000000d05057210 */ /* 0x000fe40001ffe40f */
[----:B------:R-:W-:-:S04]  /*1b10*/  LEA R4, P3, R14, UR8, 0x2 ;  /* 0x000000080e047c11 */ /* 0x000fc8000f8610ff */
[----:B------:R-:W-:-:S05]  /*1b20*/  LEA.HI.X R5, R14, UR9, R5, 0x2, P3 ;  /* 0x000000090e057c11 */ /* 0x000fca00098f1405 */
[----:B------:R-:W2:Y:S01]  /*1b30*/  @P0 LDG.E.LTC128B R17, desc[UR12][R4.64] ;  /* 0x0000000c04110981 */ /* 0x000ea2000c1e1920 */
[C---:B------:R-:W-:Y:S01]  /*1b40*/  SHF.L.U64.HI R11, R16.reuse, 0x2, R11 ;  /* 0x00000002100b7819 */ /* 0x040fe2000001020b */
[----:B------:R-:W-:Y:S01]  /*1b50*/  BSSY B0, `(.L_x_31) ;  /* 0x000000b000007945 */ /* 0x000fe20003800000 */
[----:B------:R-:W-:Y:S02]  /*1b60*/  LEA R12, P2, R16, R8, 0x2 ;  /* 0x00000008100c7211 */ /* 0x000fe400078410ff */
[----:B------:R-:W-:Y:S02]  /*1b70*/  ISETP.GT.AND P1, PT, R10, 0x8, P1 ;  /* 0x000000080a00780c */ /* 0x000fe40000f24270 */
[----:B--2---:R-:W-:-:S05]  /*1b80*/  LOP3.LUT R13, R17, 0xffffe000, RZ, 0xc0, !PT ;  /* 0xffffe000110d7812 */ /* 0x004fca00078ec0ff */
[----:B------:R-:W-:-:S04]  /*1b90*/  FMUL R13, R13, R2 ;  /* 0x000000020d0d7220 */ /* 0x000fc80000400000 */
[----:B------:R-:W-:Y:S01]  /*1ba0*/  FFMA R15, R26, R0, R13 ;  /* 0x000000001a0f7223 */ /* 0x000fe2000000000d */
[----:B------:R-:W-:-:S04]  /*1bb0*/  IMAD.X R13, R11, 0x1, R9, P2 ;  /* 0x000000010b0d7824 */ /* 0x000fc800010e0609 */
[----:B------:R-:W-:-:S05]  /*1bc0*/  F2FP.TF32.F32.PACK_B R15, R15 ;  /* 0x0000000fff0f723e */ /* 0x000fca00024050ff */
[----:B------:R0:W-:Y:S01]  /*1bd0*/  @P0 STG.E desc[UR12][R12.64], R15 ;  /* 0x0000000f0c000986 */ /* 0x0001e2000c10190c */
[----:B------:R-:W-:Y:S05]  /*1be0*/  @!P1 BRA `(.L_x_32) ;  /* 0x0000000000049947 */ /* 0x000fea0003800000 */
[----:B------:R2:W5:Y:S02]  /*1bf0*/  LDG.E.LTC128B R17, desc[UR12][R4.64+0x4] ;  /* 0x0000040c04117981 */ /* 0x000564000c1e1920 */
.L_x_32:
[----:B------:R-:W-:Y:S05]  /*1c00*/  BSYNC B0 ;  /* 0x0000000000007941 */ /* 0x000fea0003800000 */
.L_x_31:
[----:B-----5:R-:W-:Y:S01]  /*1c10*/  LOP3.LUT R11, R17, 0xffffe000, RZ, 0xc0, !PT ;  /* 0xffffe000110b7812 */ /* 0x020fe200078ec0ff */
[----:B------:R-:W-:Y:S01]  /*1c20*/  BSSY B0, `(.L_x_33) ;  /* 0x0000009000007945 */ /* 0x000fe20003800000 */
[----:B------:R-:W-:-:S03]  /*1c30*/  ISETP.GT.AND P0, PT, R3, 0x8, PT ;  /* 0x000000080300780c */ /* 0x000fc60003f04270 */
[----:B------:R-:W-:Y:S01]  /*1c40*/  FMUL R14, R11, R2 ;  /* 0x000000020b0e7220 */ /* 0x000fe20000400000 */
[----:B------:R-:W-:-:S03]  /*1c50*/  ISETP.GT.AND P2, PT, R10, RZ, P0 ;  /* 0x000000ff0a00720c */ /* 0x000fc60000744270 */
[----:B------:R-:W-:-:S05]  /*1c60*/  FFMA R27, R27, R0, R14 ;  /* 0x000000001b1b7223 */ /* 0x000fca000000000e */
[----:B------:R-:W-:-:S05]  /*1c70*/  F2FP.TF32.F32.PACK_B R27, R27 ;  /* 0x0000001bff1b723e */ /* 0x000fca00024050ff */
[----:B------:R3:W-:Y:S01]  /*1c80*/  @P1 STG.E desc[UR12][R12.64+0x4], R27 ;  /* 0x0000041b0c001986 */ /* 0x0007e2000c10190c */
[----:B------:R-:W-:Y:S05]  /*1c90*/  @!P2 BRA `(.L_x_34) ;  /* 0x000000000004a947 */ /* 0x000fea0003800000 */
[----:B------:R4:W5:Y:S02]  /*1ca0*/  LDG.E.LTC128B R17, desc[UR12][R6.64+0x20] ;  /* 0x0000200c06117981 */ /* 0x000964000c1e1920 */
.L_x_34:
[----:B------:R-:W-:Y:S05]  /*1cb0*/  BSYNC B0 ;  /* 0x0000000000007941 */ /* 0x000fea0003800000 */
.L_x_33:
        /* <DEDUP_REMOVED lines=10> */
.L_x_36:
[----:B------:R-:W-:Y:S05]  /*1d60*/  BSYNC B0 ;  /* 0x0000000000007941 */ /* 0x000fea0003800000 */
.L_x_35:
[----:B0----5:R-:W-:Y:S01]  /*1d70*/  LOP3.LUT R11, R17, 0xffffe000, RZ, 0xc0, !PT ;  /* 0xffffe000110b7812 */ /* 0x021fe200078ec0ff */
[----:B------:R-:W-:Y:S01]  /*1d80*/  BSSY B0, `(.L_x_37) ;  /* 0x0000008000007945 */ /* 0x000fe20003800000 */
[----:B------:R-:W-:-:S03]  /*1d90*/  ISETP.GT.AND P0, PT, R10, 0x8, P0 ;  /* 0x000000080a00780c */ /* 0x000fc60000704270 */
[----:B------:R-:W-:-:S04]  /*1da0*/  FMUL R14, R11, R2 ;  /* 0x000000020b0e7220 */ /* 0x000fc80000400000 */
[----:B------:R-:W-:-:S05]  /*1db0*/  FFMA R29, R29, R0, R14 ;  /* 0x000000001d1d7223 */ /* 0x000fca000000000e */
[----:B------:R-:W-:-:S05]  /*1dc0*/  F2FP.TF32.F32.PACK_B R29, R29 ;  /* 0x0000001dff1d723e */ /* 0x000fca00024050ff */
[----:B------:R0:W-:Y:S01]  /*1dd0*/  @P3 STG.E desc[UR12][R8.64+0x24], R29 ;  /* 0x0000241d08003986 */ /* 0x0001e2000c10190c */
[----:B------:R-:W-:Y:S05]  /*1de0*/  @!P0 BRA `(.L_x_38) ;  /* 0x0000000000048947 */ /* 0x000fea0003800000 */
[----:B------:R0:W5:Y:S02]  /*1df0*/  LDG.E.LTC128B R17, desc[UR12][R4.64+0x20] ;  /* 0x0000200c04117981 */ /* 0x000164000c1e1920 */
.L_x_38:
[----:B------:R-:W-:Y:S05]  /*1e00*/  BSYNC B0 ;  /* 0x0000000000007941 */ /* 0x000fea0003800000 */
.L_x_37:
[----:B-----5:R-:W-:Y:S01]  /*1e10*/  LOP3.LUT R11, R17, 0xffffe000, RZ, 0xc0, !PT ;  /* 0xffffe000110b7812 */ /* 0x020fe200078ec0ff */
        /* <DEDUP_REMOVED lines=8> */
.L_x_40:
[----:B------:R-:W-:Y:S05]  /*1ea0*/  BSYNC B0 ;  /* 0x0000000000007941 */ /* 0x000fea0003800000 */
.L_x_39:
[----:B0----5:R-:W-:Y:S01]  /*1eb0*/  LOP3.LUT R11, R17, 0xffffe000, RZ, 0xc0, !PT ;  /* 0xffffe000110b7812 */ /* 0x021fe200078ec0ff */
        /* <DEDUP_REMOVED lines=9> */
.L_x_42:
[----:B------:R-:W-:Y:S05]  /*1f50*/  BSYNC B0 ;  /* 0x0000000000007941 */ /* 0x000fea0003800000 */
.L_x_41:
        /* <DEDUP_REMOVED lines=10> */
.L_x_44:
[----:B------:R-:W-:Y:S05]  /*2000*/  BSYNC B0 ;  /* 0x0000000000007941 */ /* 0x000fea0003800000 */
.L_x_43:
        /* <DEDUP_REMOVED lines=9> */
.L_x_46:
[----:B------:R-:W-:Y:S05]  /*20a0*/  BSYNC B0 ;  /* 0x0000000000007941 */ /* 0x000fea0003800000 */
.L_x_45:
        /* <DEDUP_REMOVED lines=9> */
.L_x_48:
[----:B------:R-:W-:Y:S05]  /*2140*/  BSYNC B0 ;  /* 0x0000000000007941 */ /* 0x000fea0003800000 */
.L_x_47:
        /* <DEDUP_REMOVED lines=10> */
.L_x_50:
[----:B------:R-:W-:Y:S05]  /*21f0*/  BSYNC B0 ;  /* 0x0000000000007941 */ /* 0x000fea0003800000 */
.L_x_49:
        /* <DEDUP_REMOVED lines=10> */
.L_x_52:
[----:B------:R-:W-:Y:S05]  /*22a0*/  BSYNC B0 ;  /* 0x0000000000007941 */ /* 0x000fea0003800000 */
.L_x_51:
        /* <DEDUP_REMOVED lines=9> */
.L_x_54:
[----:B------:R-:W-:Y:S05]  /*2340*/  BSYNC B0 ;  /* 0x0000000000007941 */ /* 0x000fea0003800000 */
.L_x_53:
        /* <DEDUP_REMOVED lines=9> */
.L_x_56:
[----:B------:R-:W-:Y:S05]  /*23e0*/  BSYNC B0 ;  /* 0x0000000000007941 */ /* 0x000fea0003800000 */
.L_x_55:
        /* <DEDUP_REMOVED lines=10> */
.L_x_58:
[----:B------:R-:W-:Y:S05]  /*2490*/  BSYNC B0 ;  /* 0x0000000000007941 */ /* 0x000fea0003800000 */
.L_x_57:
        /* <DEDUP_REMOVED lines=10> */
.L_x_60:
[----:B------:R-:W-:Y:S05]  /*2540*/  BSYNC B0 ;  /* 0x0000000000007941 */ /* 0x000fea0003800000 */
.L_x_59:
        /* <DEDUP_REMOVED lines=9> */
.L_x_62:
[----:B------:R-:W-:Y:S05]  /*25e0*/  BSYNC B0 ;  /* 0x0000000000007941 */ /* 0x000fea0003800000 */
.L_x_61:
        /* <DEDUP_REMOVED lines=9> */
.L_x_64:
[----:B------:R-:W-:Y:S05]  /*2680*/  BSYNC B0 ;  /* 0x0000000000007941 */ /* 0x000fea0003800000 */
.L_x_63:
        /* <DEDUP_REMOVED lines=10> */
.L_x_66:
[----:B------:R-:W-:Y:S05]  /*2730*/  BSYNC B0 ;  /* 0x0000000000007941 */ /* 0x000fea0003800000 */
.L_x_65:
        /* <DEDUP_REMOVED lines=10> */
.L_x_68:
[----:B------:R-:W-:Y:S05]  /*27e0*/  BSYNC B0 ;  /* 0x0000000000007941 */ /* 0x000fea0003800000 */
.L_x_67:
        /* <DEDUP_REMOVED lines=9> */
.L_x_70:
[----:B------:R-:W-:Y:S05]  /*2880*/  BSYNC B0 ;  /* 0x0000000000007941 */ /* 0x000fea0003800000 */
.L_x_69:
        /* <DEDUP_REMOVED lines=9> */
.L_x_72:
[----:B------:R-:W-:Y:S05]  /*2920*/  BSYNC B0 ;  /* 0x0000000000007941 */ /* 0x000fea0003800000 */
.L_x_71:
        /* <DEDUP_REMOVED lines=10> */
.L_x_74:
[----:B------:R-:W-:Y:S05]  /*29d0*/  BSYNC B0 ;  /* 0x0000000000007941 */ /* 0x000fea0003800000 */
.L_x_73:
        /* <DEDUP_REMOVED lines=10> */
.L_x_76:
[----:B------:R-:W-:Y:S05]  /*2a80*/  BSYNC B0 ;  /* 0x0000000000007941 */ /* 0x000fea0003800000 */
.L_x_75:
        /* <DEDUP_REMOVED lines=9> */
.L_x_78:
[----:B------:R-:W-:Y:S05]  /*2b20*/  BSYNC B0 ;  /* 0x0000000000007941 */ /* 0x000fea0003800000 */
.L_x_77:
        /* <DEDUP_REMOVED lines=9> */
.L_x_80:
[----:B------:R-:W-:Y:S05]  /*2bc0*/  BSYNC B0 ;  /* 0x0000000000007941 */ /* 0x000fea0003800000 */
.L_x_79:
        /* <DEDUP_REMOVED lines=10> */
.L_x_82:
[----:B------:R-:W-:Y:S05]  /*2c70*/  BSYNC B0 ;  /* 0x0000000000007941 */ /* 0x000fea0003800000 */
.L_x_81:
        /* <DEDUP_REMOVED lines=10> */
.L_x_84:
[----:B------:R-:W-:Y:S05]  /*2d20*/  BSYNC B0 ;  /* 0x0000000000007941 */ /* 0x000fea0003800000 */
.L_x_83:
        /* <DEDUP_REMOVED lines=9> */
.L_x_86:
[----:B------:R-:W-:Y:S05]  /*2dc0*/  BSYNC B0 ;  /* 0x0000000000007941 */ /* 0x000fea0003800000 */
.L_x_85:
        /* <DEDUP_REMOVED lines=9> */
.L_x_88:
[----:B------:R-:W-:Y:S05]  /*2e60*/  BSYNC B0 ;  /* 0x0000000000007941 */ /* 0x000fea0003800000 */
.L_x_87:
        /* <DEDUP_REMOVED lines=10> */
.L_x_90:
[----:B------:R-:W-:Y:S05]  /*2f10*/  BSYNC B0 ;  /* 0x0000000000007941 */ /* 0x000fea0003800000 */
.L_x_89:
        /* <DEDUP_REMOVED lines=10> */
.L_x_92:
[----:B------:R-:W-:Y:S05]  /*2fc0*/  BSYNC B0 ;  /* 0x0000000000007941 */ /* 0x000fea0003800000 */
.L_x_91:
        /* <DEDUP_REMOVED lines=9> */
.L_x_94:
[----:B------:R-:W-:Y:S05]  /*3060*/  BSYNC B0 ;  /* 0x0000000000007941 */ /* 0x000fea0003800000 */
.L_x_93:
        /* <DEDUP_REMOVED lines=9> */
.L_x_96:
[----:B------:R-:W-:Y:S05]  /*3100*/  BSYNC B0 ;  /* 0x0000000000007941 */ /* 0x000fea0003800000 */
.L_x_95:
        /* <DEDUP_REMOVED lines=10> */
.L_x_98:
[----:B------:R-:W-:Y:S05]  /*31b0*/  BSYNC B0 ;  /* 0x0000000000007941 */ /* 0x000fea0003800000 */
.L_x_97:
        /* <DEDUP_REMOVED lines=10> */
.L_x_100:
[----:B------:R-:W-:Y:S05]  /*3260*/  BSYNC B0 ;  /* 0x0000000000007941 */ /* 0x000fea0003800000 */
.L_x_99:
        /* <DEDUP_REMOVED lines=9> */
.L_x_102:
[----:B------:R-:W-:Y:S05]  /*3300*/  BSYNC B0 ;  /* 0x0000000000007941 */ /* 0x000fea0003800000 */
.L_x_101:
        /* <DEDUP_REMOVED lines=9> */
.L_x_104:
[----:B------:R-:W-:Y:S05]  /*33a0*/  BSYNC B0 ;  /* 0x0000000000007941 */ /* 0x000fea0003800000 */
.L_x_103:
        /* <DEDUP_REMOVED lines=10> */
.L_x_106:
[----:B------:R-:W-:Y:S05]  /*3450*/  BSYNC B0 ;  /* 0x0000000000007941 */ /* 0x000fea0003800000 */
.L_x_105:
        /* <DEDUP_REMOVED lines=10> */
.L_x_108:
[----:B------:R-:W-:Y:S05]  /*3500*/  BSYNC B0 ;  /* 0x0000000000007941 */ /* 0x000fea0003800000 */
.L_x_107:
        /* <DEDUP_REMOVED lines=9> */
.L_x_110:
[----:B------:R-:W-:Y:S05]  /*35a0*/  BSYNC B0 ;  /* 0x0000000000007941 */ /* 0x000fea0003800000 */
.L_x_109:
        /* <DEDUP_REMOVED lines=9> */
.L_x_112:
[----:B------:R-:W-:Y:S05]  /*3640*/  BSYNC B0 ;  /* 0x0000000000007941 */ /* 0x000fea0003800000 */
.L_x_111:
        /* <DEDUP_REMOVED lines=10> */
.L_x_114:
[----:B------:R-:W-:Y:S05]  /*36f0*/  BSYNC B0 ;  /* 0x0000000000007941 */ /* 0x000fea0003800000 */
.L_x_113:
        /* <DEDUP_REMOVED lines=10> */
.L_x_116:
[----:B------:R-:W-:Y:S05]  /*37a0*/  BSYNC B0 ;  /* 0x0000000000007941 */ /* 0x000fea0003800000 */
.L_x_115:
        /* <DEDUP_REMOVED lines=9> */
.L_x_118:
[----:B------:R-:W-:Y:S05]  /*3840*/  BSYNC B0 ;  /* 0x0000000000007941 */ /* 0x000fea0003800000 */
.L_x_117:
        /* <DEDUP_REMOVED lines=9> */
.L_x_120:
[----:B------:R-:W-:Y:S05]  /*38e0*/  BSYNC B0 ;  /* 0x0000000000007941 */ /* 0x000fea0003800000 */
.L_x_119:
        /* <DEDUP_REMOVED lines=10> */
.L_x_122:
[----:B------:R-:W-:Y:S05]  /*3990*/  BSYNC B0 ;  /* 0x0000000000007941 */ /* 0x000fea0003800000 */
.L_x_121:
        /* <DEDUP_REMOVED lines=10> */
.L_x_124:
[----:B------:R-:W-:Y:S05]  /*3a40*/  BSYNC B0 ;  /* 0x0000000000007941 */ /* 0x000fea0003800000 */
.L_x_123:
        /* <DEDUP_REMOVED lines=9> */
.L_x_126:
[----:B------:R-:W-:Y:S05]  /*3ae0*/  BSYNC B0 ;  /* 0x0000000000007941 */ /* 0x000fea0003800000 */
.L_x_125:
        /* <DEDUP_REMOVED lines=9> */
.L_x_128:
[----:B------:R-:W-:Y:S05]  /*3b80*/  BSYNC B0 ;  /* 0x0000000000007941 */ /* 0x000fea0003800000 */
.L_x_127:
        /* <DEDUP_REMOVED lines=10> */
.L_x_130:
[----:B------:R-:W-:Y:S05]  /*3c30*/  BSYNC B0 ;  /* 0x0000000000007941 */ /* 0x000fea0003800000 */
.L_x_129:
        /* <DEDUP_REMOVED lines=10> */
.L_x_132:
[----:B------:R-:W-:Y:S05]  /*3ce0*/  BSYNC B0 ;  /* 0x0000000000007941 */ /* 0x000fea0003800000 */
.L_x_131:
        /* <DEDUP_REMOVED lines=9> */
.L_x_134:
[----:B------:R-:W-:Y:S05]  /*3d80*/  BSYNC B0 ;  /* 0x0000000000007941 */ /* 0x000fea0003800000 */
.L_x_133:
        /* <DEDUP_REMOVED lines=9> */
.L_x_136:
[----:B------:R-:W-:Y:S05]  /*3e20*/  BSYNC B0 ;  /* 0x0000000000007941 */ /* 0x000fea0003800000 */
.L_x_135:
        /* <DEDUP_REMOVED lines=10> */
.L_x_138:
[----:B------:R-:W-:Y:S05]  /*3ed0*/  BSYNC B0 ;  /* 0x0000000000007941 */ /* 0x000fea0003800000 */
.L_x_137:
        /* <DEDUP_REMOVED lines=10> */
.L_x_140:
[----:B------:R-:W-:Y:S05]  /*3f80*/  BSYNC B0 ;  /* 0x0000000000007941 */ /* 0x000fea0003800000 */
.L_x_139:
        /* <DEDUP_REMOVED lines=9> */
.L_x_142:
[----:B------:R-:W-:Y:S05]  /*4020*/  BSYNC B0 ;  /* 0x0000000000007941 */ /* 0x000fea0003800000 */
.L_x_141:
        /* <DEDUP_REMOVED lines=9> */
.L_x_144:
[----:B------:R-:W-:Y:S05]  /*40c0*/  BSYNC B0 ;  /* 0x0000000000007941 */ /* 0x000fea0003800000 */
.L_x_143:
        /* <DEDUP_REMOVED lines=10> */
.L_x_146:
[----:B------:R-:W-:Y:S05]  /*4170*/  BSYNC B0 ;  /* 0x0000000000007941 */ /* 0x000fea0003800000 */
.L_x_145:
        /* <DEDUP_REMOVED lines=10> */
.L_x_148:
[----:B------:R-:W-:Y:S05]  /*4220*/  BSYNC B0 ;  /* 0x0000000000007941 */ /* 0x000fea0003800000 */
.L_x_147:
[----:B-----5:R-:W-:Y:S01]  /*4230*/  LOP3.LUT R3, R17, 0xffffe000, RZ, 0xc0, !PT ;  /* 0xffffe00011037812 */ /* 0x020fe200078ec0ff */
[----:B------:R-:W-:Y:S01]  /*4240*/  BSSY B0, `(.L_x_149) ;  /* 0x0000008000007945 */ /* 0x000fe20003800000 */
[----:B------:R-:W-:-:S03]  /*4250*/  ISETP.GT.AND P0, PT, R10, 0x8, P0 ;  /* 0x000000080a00780c */ /* 0x000fc60000704270 */
[----:B01--4-:R-:W-:-:S04]  /*4260*/  FMUL R6, R3, R2 ;  /* 0x0000000203067220 */ /* 0x013fc80000400000 */
[----:B------:R-:W-:-:S05]  /*4270*/  FFMA R85, R85, R0, R6 ;  /* 0x0000000055557223 */ /* 0x000fca0000000006 */
[----:B------:R-:W-:-:S05]  /*4280*/  F2FP.TF32.F32.PACK_B R85, R85 ;  /* 0x00000055ff55723e */ /* 0x000fca00024050ff */
[----:B------:R0:W-:Y:S01]  /*4290*/  @P3 STG.E desc[UR12][R8.64+0x1e4], R85 ;  /* 0x0001e45508003986 */ /* 0x0001e2000c10190c */
[----:B------:R-:W-:Y:S05]  /*42a0*/  @!P0 BRA `(.L_x_150) ;  /* 0x0000000000048947 */ /* 0x000fea0003800000 */
[----:B------:R1:W5:Y:S02]  /*42b0*/  LDG.E.LTC128B R17, desc[UR12][R4.64+0x1e0] ;  /* 0x0001e00c04117981 */ /* 0x000364000c1e1920 */
.L_x_150:
[----:B------:R-:W-:Y:S05]  /*42c0*/  BSYNC B0 ;  /* 0x0000000000007941 */ /* 0x000fea0003800000 */
.L_x_149:
[----:B-----5:R-:W-:Y:S01]  /*42d0*/  LOP3.LUT R3, R17, 0xffffe000, RZ, 0xc0, !PT ;  /* 0xffffe00011037812 */ /* 0x020fe200078ec0ff */
[----:B------:R-:W-:Y:S01]  /*42e0*/  @P0 IMAD.MOV.U32 R6, RZ, RZ, R12 ;  /* 0x000000ffff060224 */ /* 0x000fe200078e000c */
[----:B------:R-:W-:Y:S01]  /*42f0*/  ISETP.GT.AND P1, PT, R10, 0x8, P1 ;  /* 0x000000080a00780c */ /* 0x000fe20000f24270 */
[----:B------:R-:W-:Y:S01]  /*4300*/  @P0 IMAD.MOV.U32 R7, RZ, RZ, R13 ;  /* 0x000000ffff070224 */ /* 0x000fe200078e000d */
[----:B------:R-:W-:Y:S01]  /*4310*/  BSSY B0, `(.L_x_151) ;  /* 0x0000007000007945 */ /* 0x000fe20003800000 */
[----:B------:R-:W-:-:S04]  /*4320*/  FMUL R3, R3, R2 ;  /* 0x0000000203037220 */ /* 0x000fc80000400000 */
[----:B------:R-:W-:-:S05]  /*4330*/  FFMA R3, R86, R0, R3 ;  /* 0x0000000056037223 */ /* 0x000fca0000000003 */
[----:B------:R-:W-:-:S05]  /*4340*/  F2FP.TF32.F32.PACK_B R3, R3 ;  /* 0x00000003ff03723e */ /* 0x000fca00024050ff */
[----:B------:R4:W-:Y:S01]  /*4350*/  @P0 STG.E desc[UR12][R6.64+0x1e0], R3 ;  /* 0x0001e00306000986 */ /* 0x0009e2000c10190c */
[----:B------:R-:W-:Y:S05]  /*4360*/  @!P1 BRA `(.L_x_152) ;  /* 0x0000000000049947 */ /* 0x000fea0003800000 */
[----:B------:R0:W5:Y:S02]  /*4370*/  LDG.E.LTC128B R17, desc[UR12][R4.64+0x1e4] ;  /* 0x0001e40c04117981 */ /* 0x000164000c1e1920 */
.L_x_152:
[----:B------:R-:W-:Y:S05]  /*4380*/  BSYNC B0 ;  /* 0x0000000000007941 */ /* 0x000fea0003800000 */
.L_x_151:
[----:B-----5:R-:W-:-:S05]  /*4390*/  LOP3.LUT R17, R17, 0xffffe000, RZ, 0xc0, !PT ;  /* 0xffffe00011117812 */ /* 0x020fca00078ec0ff */
[----:B------:R-:W-:-:S04]  /*43a0*/  FMUL R2, R17, R2 ;  /* 0x0000000211027220 */ /* 0x000fc80000400000 */
[----:B------:R-:W-:Y:S01]  /*43b0*/  FFMA R2, R87, R0, R2 ;  /* 0x0000000057027223 */ /* 0x000fe20000000002 */
[----:B------:R-:W-:Y:S06]  /*43c0*/  @!P1 EXIT ;  /* 0x000000000000994d */ /* 0x000fec0003800000 */
[----:B----4-:R-:W-:-:S05]  /*43d0*/  F2FP.TF32.F32.PACK_B R3, R2 ;  /* 0x00000002ff03723e */ /* 0x010fca00024050ff */
[----:B------:R-:W-:Y:S01]  /*43e0*/  STG.E desc[UR12][R12.64+0x1e4], R3 ;  /* 0x0001e4030c007986 */ /* 0x000fe2000c10190c */
[----:B------:R-:W-:Y:S05]  /*43f0*/  EXIT ;  /* 0x000000000000794d */ /* 0x000fea0003800000 */
.L_x_28:
[----:B------:R-:W-:Y:S01]  /*4400*/  ULDC.64 UR4, c[0x0][0x5c8] ;  /* 0x0001720000047ab9 */ /* 0x000fe20000000a00 */
[-C--:B--2---:R-:W-:Y:S01]  /*4410*/  FMUL R9, R24, R0.reuse ;  /* 0x0000000018097220 */ /* 0x084fe20000400000 */
[----:B------:R-:W-:Y:S01]  /*4420*/  LEA R4, P1, R12, UR4, 0x2 ;  /* 0x000000040c047c11 */ /* 0x000fe2000f8210ff */
[-C--:B------:R-:W-:Y:S01]  /*4430*/  FMUL R25, R25, R0.reuse ;  /* 0x0000000019197220 */ /* 0x080fe20000400000 */
[----:B------:R-:W-:Y:S01]  /*4440*/  ISETP.GT.AND P2, PT, R3, 0x1, PT ;  /* 0x000000010300780c */ /* 0x000fe20003f44270 */
[-C--:B------:R-:W-:Y:S01]  /*4450*/  FMUL R13, R26, R0.reuse ;  /* 0x000000001a0d7220 */ /* 0x080fe20000400000 */
[----:B------:R-:W-:Y:S01]  /*4460*/  F2FP.TF32.F32.PACK_B R9, R9 ;  /* 0x00000009ff09723e */ /* 0x000fe200024050ff */
[-C--:B------:R-:W-:Y:S01]  /*4470*/  FMUL R27, R27, R0.reuse ;  /* 0x000000001b1b7220 */ /* 0x080fe20000400000 */
[----:B------:R-:W-:Y:S01]  /*4480*/  LEA.HI.X R5, R12, UR5, R19, 0x2, P1 ;  /* 0x000000050c057c11 */ /* 0x000fe200088f1413 */
[-C--:B------:R-:W-:Y:S01]  /*4490*/  FMUL R29, R29, R0.reuse ;  /* 0x000000001d1d7220 */ /* 0x080fe20000400000 */
[C---:B------:R-:W-:Y:S01]  /*44a0*/  ISETP.GT.AND P4, PT, R10.reuse, RZ, P2 ;  /* 0x000000ff0a00720c */ /* 0x040fe20001784270 */
[-C--:B------:R-:W-:Y:S01]  /*44b0*/  FMUL R31, R31, R0.reuse ;  /* 0x000000001f1f7220 */ /* 0x080fe20000400000 */
[----:B------:R-:W-:Y:S01]  /*44c0*/  ISETP.GT.AND P1, PT, R10, 0x8, P0 ;  /* 0x000000080a00780c */ /* 0x000fe20000724270 */
[----:B------:R0:W-:Y:S01]  /*44d0*/  @P3 STG.E desc[UR12][R4.64], R9 ;  /* 0x0000000904003986 */ /* 0x0001e2000c10190c */
[C---:B------:R-:W-:Y:S01]  /*44e0*/  SHF.L.U64.HI R11, R16.reuse, 0x2, R11 ;  /* 0x00000002100b7819 */ /* 0x040fe2000001020b */
[----:B------:R-:W-:Y:S01]  /*44f0*/  FMUL R33, R33, R0 ;  /* 0x0000000021217220 */ /* 0x000fe20000400000 */
[----:B------:R-:W-:Y:S01]  /*4500*/  LEA R6, P3, R16, R4, 0x2 ;  /* 0x0000000410067211 */ /* 0x000fe200078610ff */
[-C--:B------:R-:W-:Y:S01]  /*4510*/  FMUL R35, R35, R0.reuse ;  /* 0x0000000023237220 */ /* 0x080fe20000400000 */
[----:B------:R-:W-:Y:S01]  /*4520*/  ISETP.GT.AND P2, PT, R10, 0x8, P2 ;  /* 0x000000080a00780c */ /* 0x000fe20001744270 */
[-C--:B------:R-:W-:Y:S01]  /*4530*/  FMUL R37, R37, R0.reuse ;  /* 0x0000000025257220 */ /* 0x080fe20000400000 */
[----:B------:R-:W-:Y:S01]  /*4540*/  F2FP.TF32.F32.PACK_B R25, R25 ;  /* 0x00000019ff19723e */ /* 0x000fe200024050ff */
[----:B------:R-:W-:Y:S01]  /*4550*/  IMAD.X R7, R11, 0x1, R5, P3 ;  /* 0x000000010b077824 */ /* 0x000fe200018e0605 */
[----:B------:R-:W-:Y:S01]  /*4560*/  F2FP.TF32.F32.PACK_B R13, R13 ;  /* 0x0000000dff0d723e */ /* 0x000fe200024050ff */
[-C--:B------:R-:W-:Y:S01]  /*4570*/  FMUL R11, R30, R0.reuse ;  /* 0x000000001e0b7220 */ /* 0x080fe20000400000 */
[C---:B------:R-:W-:Y:S01]  /*4580*/  ISETP.GT.AND P0, PT, R3.reuse, 0x8, PT ;  /* 0x000000080300780c */ /* 0x040fe20003f04270 */
[----:B------:R-:W-:Y:S01]  /*4590*/  @P4 STG.E desc[UR12][R4.64+0x4], R25 ;  /* 0x0000041904004986 */ /* 0x000fe2000c10190c */
[----:B------:R-:W-:Y:S01]  /*45a0*/  ISETP.GT.AND P3, PT, R3, 0x9, PT ;  /* 0x000000090300780c */ /* 0x000fe20003f64270 */
[-C--:B0-----:R-:W-:Y:S01]  /*45b0*/  FMUL R9, R28, R0.reuse ;  /* 0x000000001c097220 */ /* 0x081fe20000400000 */
[C---:B------:R-:W-:Y:S01]  /*45c0*/  ISETP.GT.AND P4, PT, R10.reuse, RZ, P0 ;  /* 0x000000ff0a00720c */ /* 0x040fe20000784270 */
[----:B------:R0:W-:Y:S01]  /*45d0*/  @P1 STG.E desc[UR12][R6.64], R13 ;  /* 0x0000000d06001986 */ /* 0x0001e2000c10190c */
[----:B------:R-:W-:Y:S01]  /*45e0*/  F2FP.TF32.F32.PACK_B R27, R27 ;  /* 0x0000001bff1b723e */ /* 0x000fe200024050ff */
[-C--:B------:R-:W-:Y:S01]  /*45f0*/  FMUL R39, R39, R0.reuse ;  /* 0x0000000027277220 */ /* 0x080fe20000400000 */
[C---:B------:R-:W-:Y:S01]  /*4600*/  ISETP.GT.AND P1, PT, R10.reuse, RZ, P3 ;  /* 0x000000ff0a00720c */ /* 0x040fe20001f24270 */
[-C--:B------:R-:W-:Y:S01]  /*4610*/  FMUL R41, R41, R0.reuse ;  /* 0x0000000029297220 */ /* 0x080fe20000400000 */
[----:B------:R-:W-:Y:S01]  /*4620*/  F2FP.TF32.F32.PACK_B R9, R9 ;  /* 0x00000009ff09723e */ /* 0x000fe200024050ff */
[----:B------:R-:W-:Y:S01]  /*4630*/  @P2 STG.E desc[UR12][R6.64+0x4], R27 ;  /* 0x0000041b06002986 */ /* 0x000fe2000c10190c */
[C---:B------:R-:W-:Y:S01]  /*4640*/  ISETP.GT.AND P2, PT, R10.reuse, 0x8, P0 ;  /* 0x000000080a00780c */ /* 0x040fe20000744270 */
[-C--:B------:R-:W-:Y:S01]  /*4650*/  FMUL R43, R43, R0.reuse ;  /* 0x000000002b2b7220 */ /* 0x080fe20000400000 */
[----:B------:R-:W-:Y:S01]  /*4660*/  ISETP.GT.AND P0, PT, R3, 0x10, PT ;  /* 0x000000100300780c */ /* 0x000fe20003f04270 */
[-C--:B------:R-:W-:Y:S01]  /*4670*/  FMUL R45, R45, R0.reuse ;  /* 0x000000002d2d7220 */ /* 0x080fe20000400000 */
[----:B------:R-:W-:Y:S01]  /*4680*/  F2FP.TF32.F32.PACK_B R29, R29 ;  /* 0x0000001dff1d723e */ /* 0x000fe200024050ff */
[----:B------:R1:W-:Y:S01]  /*4690*/  @P4 STG.E desc[UR12][R4.64+0x20], R9 ;  /* 0x0000200904004986 */ /* 0x0003e2000c10190c */
[----:B------:R-:W-:Y:S01]  /*46a0*/  ISETP.GT.AND P3, PT, R10, 0x8, P3 ;  /* 0x000000080a00780c */ /* 0x000fe20001f64270 */
[-C--:B0-----:R-:W-:Y:S01]  /*46b0*/  FMUL R13, R34, R0.reuse ;  /* 0x00000000220d7220 */ /* 0x081fe20000400000 */
[C---:B------:R-:W-:Y:S01]  /*46c0*/  ISETP.GT.AND P5, PT, R10.reuse, RZ, P0 ;  /* 0x000000ff0a00720c */ /* 0x040fe200007a4270 */
[----:B------:R-:W-:Y:S01]  /*46d0*/  @P1 STG.E desc[UR12][R4.64+0x24], R29 ;  /* 0x0000241d04001986 */ /* 0x000fe2000c10190c */
[----:B------:R-:W-:Y:S01]  /*46e0*/  F2FP.TF32.F32.PACK_B R11, R11 ;  /* 0x0000000bff0b723e */ /* 0x000fe200024050ff */
[-C--:B------:R-:W-:Y:S01]  /*46f0*/  FMUL R47, R47, R0.reuse ;  /* 0x000000002f2f7220 */ /* 0x080fe20000400000 */
[----:B------:R-:W-:Y:S01]  /*4700*/  ISETP.GT.AND P1, PT, R3, 0x11, PT ;  /* 0x000000110300780c */ /* 0x000fe20003f24270 */
[-C--:B------:R-:W-:Y:S01]  /*4710*/  FMUL R49, R49, R0.reuse ;  /* 0x0000000031317220 */ /* 0x080fe20000400000 */
[----:B------:R-:W-:Y:S01]  /*4720*/  F2FP.TF32.F32.PACK_B R31, R31 ;  /* 0x0000001fff1f723e */ /* 0x000fe200024050ff */
[----:B------:R0:W-:Y:S01]  /*4730*/  @P2 STG.E desc[UR12][R6.64+0x20], R11 ;  /* 0x0000200b06002986 */ /* 0x0001e2000c10190c */
[----:B------:R-:W-:Y:S01]  /*4740*/  ISETP.GT.AND P4, PT, R10, RZ, P1 ;  /* 0x000000ff0a00720c */ /* 0x000fe20000f84270 */
[-C--:B-1----:R-:W-:Y:S01]  /*4750*/  FMUL R9, R32, R0.reuse ;  /* 0x0000000020097220 */ /* 0x082fe20000400000 */
[C---:B------:R-:W-:Y:S01]  /*4760*/  ISETP.GT.AND P2, PT, R10.reuse, 0x8, P0 ;  /* 0x000000080a00780c */ /* 0x040fe20000744270 */
[----:B------:R-:W-:Y:S01]  /*4770*/  @P3 STG.E desc[UR12][R6.64+0x24], R31 ;  /* 0x0000241f06003986 */ /* 0x000fe2000c10190c */
[----:B------:R-:W-:Y:S01]  /*4780*/  ISETP.GT.AND P0, PT, R3, 0x18, PT ;  /* 0x000000180300780c */ /* 0x000fe20003f04270 */
[-C--:B------:R-:W-:Y:S01]  /*4790*/  FMUL R51, R51, R0.reuse ;  /* 0x0000000033337220 */ /* 0x080fe20000400000 */
[----:B------:R-:W-:Y:S01]  /*47a0*/  F2FP.TF32.F32.PACK_B R9, R9 ;  /* 0x00000009ff09723e */ /* 0x000fe200024050ff */
[-C--:B------:R-:W-:Y:S01]  /*47b0*/  FMUL R53, R53, R0.reuse ;  /* 0x0000000035357220 */ /* 0x080fe20000400000 */
[C---:B------:R-:W-:Y:S01]  /*47c0*/  ISETP.GT.AND P3, PT, R10.reuse, 0x8, P1 ;  /* 0x000000080a00780c */ /* 0x040fe20000f64270 */
[-C--:B------:R-:W-:Y:S01]  /*47d0*/  FMUL R55, R55, R0.reuse ;  /* 0x0000000037377220 */ /* 0x080fe20000400000 */
[----:B------:R-:W-:Y:S01]  /*47e0*/  F2FP.TF32.F32.PACK_B R33, R33 ;  /* 0x00000021ff21723e */ /* 0x000fe200024050ff */
[----:B------:R1:W-:Y:S01]  /*47f0*/  @P5 STG.E desc[UR12][R4.64+0x40], R9 ;  /* 0x0000400904005986 */ /* 0x0003e2000c10190c */
[----:B------:R-:W-:Y:S01]  /*4800*/  ISETP.GT.AND P5, PT, R10, RZ, P0 ;  /* 0x000000ff0a00720c */ /* 0x000fe200007a4270 */
[-C--:B0-----:R-:W-:Y:S01]  /*4810*/  FMUL R11, R38, R0.reuse ;  /* 0x00000000260b7220 */ /* 0x081fe20000400000 */
[----:B------:R-:W-:Y:S01]  /*4820*/  F2FP.TF32.F32.PACK_B R13, R13 ;  /* 0x0000000dff0d723e */ /* 0x000fe200024050ff */
[----:B------:R-:W-:Y:S01]  /*4830*/  @P4 STG.E desc[UR12][R4.64+0x44], R33 ;  /* 0x0000442104004986 */ /* 0x000fe2000c10190c */
[----:B------:R-:W-:Y:S01]  /*4840*/  ISETP.GT.AND P1, PT, R3, 0x19, PT ;  /* 0x000000190300780c */ /* 0x000fe20003f24270 */
[-C--:B------:R-:W-:Y:S01]  /*4850*/  FMUL R57, R57, R0.reuse ;  /* 0x0000000039397220 */ /* 0x080fe20000400000 */
[----:B------:R-:W-:Y:S01]  /*4860*/  F2FP.TF32.F32.PACK_B R35, R35 ;  /* 0x00000023ff23723e */ /* 0x000fe200024050ff */
[----:B------:R0:W-:Y:S01]  /*4870*/  @P2 STG.E desc[UR12][R6.64+0x40], R13 ;  /* 0x0000400d06002986 */ /* 0x0001e2000c10190c */
[C---:B------:R-:W-:Y:S01]  /*4880*/  ISETP.GT.AND P4, PT, R10.reuse, RZ, P1 ;  /* 0x000000ff0a00720c */ /* 0x040fe20000f84270 */
[-C--:B------:R-:W-:Y:S01]  /*4890*/  FMUL R59, R59, R0.reuse ;  /* 0x000000003b3b7220 */ /* 0x080fe20000400000 */
[----:B------:R-:W-:Y:S01]  /*48a0*/  ISETP.GT.AND P2, PT, R10, 0x8, P0 ;  /* 0x000000080a00780c */ /* 0x000fe20000744270 */
[-C--:B-1----:R-:W-:Y:S01]  /*48b0*/  FMUL R9, R36, R0.reuse ;  /* 0x0000000024097220 */ /* 0x082fe20000400000 */
[----:B------:R-:W-:Y:S01]  /*48c0*/  ISETP.GT.AND P0, PT, R3, 0x20, PT ;  /* 0x000000200300780c */ /* 0x000fe20003f04270 */
[----:B------:R-:W-:Y:S01]  /*48d0*/  @P3 STG.E desc[UR12][R6.64+0x44], R35 ;  /* 0x0000442306003986 */ /* 0x000fe2000c10190c */
[----:B------:R-:W-:Y:S01]  /*48e0*/  ISETP.GT.AND P3, PT, R10, 0x8, P1 ;  /* 0x000000080a00780c */ /* 0x000fe20000f64270 */
[-C--:B------:R-:W-:Y:S01]  /*48f0*/  FMUL R61, R61, R0.reuse ;  /* 0x000000003d3d7220 */ /* 0x080fe20000400000 */
[----:B------:R-:W-:Y:S01]  /*4900*/  F2FP.TF32.F32.PACK_B R9, R9 ;  /* 0x00000009ff09723e */ /* 0x000fe200024050ff */
[-C--:B------:R-:W-:Y:S01]  /*4910*/  FMUL R63, R63, R0.reuse ;  /* 0x000000003f3f7220 */ /* 0x080fe20000400000 */
[----:B------:R-:W-:Y:S01]  /*4920*/  F2FP.TF32.F32.PACK_B R37, R37 ;  /* 0x00000025ff25723e */ /* 0x000fe200024050ff */
[-C--:B0-----:R-:W-:Y:S01]  /*4930*/  FMUL R13, R42, R0.reuse ;  /* 0x000000002a0d7220 */ /* 0x081fe20000400000 */
[----:B------:R-:W-:Y:S01]  /*4940*/  F2FP.TF32.F32.PACK_B R11, R11 ;  /* 0x0000000bff0b723e */ /* 0x000fe200024050ff */
[----:B------:R0:W-:Y:S01]  /*4950*/  @P5 STG.E desc[UR12][R4.64+0x60], R9 ;  /* 0x0000600904005986 */ /* 0x0001e2000c10190c */
[C---:B------:R-:W-:Y:S01]  /*4960*/  ISETP.GT.AND P5, PT, R10.reuse, RZ, P0 ;  /* 0x000000ff0a00720c */ /* 0x040fe200007a4270 */
[-C--:B------:R-:W-:Y:S01]  /*4970*/  FMUL R65, R65, R0.reuse ;  /* 0x0000000041417220 */ /* 0x080fe20000400000 */
[----:B------:R-:W-:Y:S01]  /*4980*/  ISETP.GT.AND P1, PT, R3, 0x21, PT ;  /* 0x000000210300780c */ /* 0x000fe20003f24270 */
[----:B------:R-:W-:Y:S01]  /*4990*/  @P4 STG.E desc[UR12][R4.64+0x64], R37 ;  /* 0x0000642504004986 */ /* 0x000fe2000c10190c */
[----:B------:R-:W-:Y:S01]  /*49a0*/  F2FP.TF32.F32.PACK_B R39, R39 ;  /* 0x00000027ff27723e */ /* 0x000fe200024050ff */
[-C--:B------:R-:W-:Y:S01]  /*49b0*/  FMUL R67, R67, R0.reuse ;  /* 0x0000000043437220 */ /* 0x080fe20000400000 */
[C---:B------:R-:W-:Y:S01]  /*49c0*/  ISETP.GT.AND P4, PT, R10.reuse, RZ, P1 ;  /* 0x000000ff0a00720c */ /* 0x040fe20000f84270 */
[----:B------:R1:W-:Y:S01]  /*49d0*/  @P2 STG.E desc[UR12][R6.64+0x60], R11 ;  /* 0x0000600b06002986 */ /* 0x0003e2000c10190c */
[----:B------:R-:W-:Y:S01]  /*49e0*/  ISETP.GT.AND P2, PT, R10, 0x8, P0 ;  /* 0x000000080a00780c */ /* 0x000fe20000744270 */
[-C--:B------:R-:W-:Y:S01]  /*49f0*/  FMUL R69, R69, R0.reuse ;  /* 0x0000000045457220 */ /* 0x080fe20000400000 */
[----:B------:R-:W-:Y:S01]  /*4a00*/  ISETP.GT.AND P0, PT, R3, 0x28, PT ;  /* 0x000000280300780c */ /* 0x000fe20003f04270 */
[-C--:B0-----:R-:W-:Y:S01]  /*4a10*/  FMUL R9, R40, R0.reuse ;  /* 0x0000000028097220 */ /* 0x081fe20000400000 */
[----:B------:R-:W-:Y:S01]  /*4a20*/  @P3 STG.E desc[UR12][R6.64+0x64], R39 ;  /* 0x0000642706003986 */ /* 0x000fe2000c10190c */
[----:B------:R-:W-:Y:S01]  /*4a30*/  ISETP.GT.AND P3, PT, R10, 0x8, P1 ;  /* 0x000000080a00780c */ /* 0x000fe20000f64270 */
[-C--:B------:R-:W-:Y:S01]  /*4a40*/  FMUL R71, R71, R0.reuse ;  /* 0x0000000047477220 */ /* 0x080fe20000400000 */
[----:B------:R-:W-:Y:S01]  /*4a50*/  F2FP.TF32.F32.PACK_B R41, R41 ;  /* 0x00000029ff29723e */ /* 0x000fe200024050ff */
[-C--:B------:R-:W-:Y:S01]  /*4a60*/  FMUL R73, R73, R0.reuse ;  /* 0x0000000049497220 */ /* 0x080fe20000400000 */
[----:B------:R-:W-:Y:S01]  /*4a70*/  F2FP.TF32.F32.PACK_B R9, R9 ;  /* 0x00000009ff09723e */ /* 0x000fe200024050ff */
[-C--:B------:R-:W-:Y:S01]  /*4a80*/  FMUL R75, R75, R0.reuse ;  /* 0x000000004b4b7220 */ /* 0x080fe20000400000 */
[----:B------:R-:W-:Y:S01]  /*4a90*/  F2FP.TF32.F32.PACK_B R13, R13 ;  /* 0x0000000dff0d723e */ /* 0x000fe200024050ff */
[-C--:B-1----:R-:W-:Y:S01]  /*4aa0*/  FMUL R11, R46, R0.reuse ;  /* 0x000000002e0b7220 */ /* 0x082fe20000400000 */
[----:B------:R-:W-:Y:S01]  /*4ab0*/  ISETP.GT.AND P1, PT, R3, 0x29, PT ;  /* 0x000000290300780c */ /* 0x000fe20003f24270 */
[----:B------:R0:W-:Y:S01]  /*4ac0*/  @P5 STG.E desc[UR12][R4.64+0x80], R9 ;  /* 0x0000800904005986 */ /* 0x0001e2000c10190c */
[C---:B------:R-:W-:Y:S01]  /*4ad0*/  ISETP.GT.AND P5, PT, R10.reuse, RZ, P0 ;  /* 0x000000ff0a00720c */ /* 0x040fe200007a4270 */
[-C--:B------:R-:W-:Y:S01]  /*4ae0*/  FMUL R77, R77, R0.reuse ;  /* 0x000000004d4d7220 */ /* 0x080fe20000400000 */
[----:B------:R-:W-:Y:S01]  /*4af0*/  F2FP.TF32.F32.PACK_B R43, R43 ;  /* 0x0000002bff2b723e */ /* 0x000fe200024050ff */
[----:B------:R-:W-:Y:S01]  /*4b00*/  @P4 STG.E desc[UR12][R4.64+0x84], R41 ;  /* 0x0000842904004986 */ /* 0x000fe2000c10190c */
[C---:B------:R-:W-:Y:S01]  /*4b10*/  ISETP.GT.AND P4, PT, R10.reuse, RZ, P1 ;  /* 0x000000ff0a00720c */ /* 0x040fe20000f84270 */
[-C--:B------:R-:W-:Y:S01]  /*4b20*/  FMUL R79, R79, R0.reuse ;  /* 0x000000004f4f7220 */ /* 0x080fe20000400000 */
[----:B------:R-:W-:Y:S01]  /*4b30*/  F2FP.TF32.F32.PACK_B R45, R45 ;  /* 0x0000002dff2d723e */ /* 0x000fe200024050ff */
        /* <DEDUP_REMOVED lines=12> */
[----:B------:R-:W-:Y:S01]  /*4c00*/  ISETP.GT.AND P1, PT, R3, 0x31, PT ;  /* 0x000000310300780c */ /* 0x000fe20003f24270 */
[-C--:B-1----:R-:W-:Y:S01]  /*4c10*/  FMUL R13, R50, R0.reuse ;  /* 0x00000000320d7220 */ /* 0x082fe20000400000 */
[----:B------:R-:W-:Y:S01]  /*4c20*/  F2FP.TF32.F32.PACK_B R47, R47 ;  /* 0x0000002fff2f723e */ /* 0x000fe200024050ff */
[----:B------:R0:W-:Y:S01]  /*4c30*/  @P5 STG.E desc[UR12][R4.64+0xa0], R9 ;  /* 0x0000a00904005986 */ /* 0x0001e2000c10190c */
[----:B------:R-:W-:Y:S01]  /*4c40*/  ISETP.GT.AND P5, PT, R10, RZ, P0 ;  /* 0x000000ff0a00720c */ /* 0x000fe200007a4270 */
[----:B------:R-:W-:Y:S01]  /*4c50*/  FMUL R17, R86, R0 ;  /* 0x0000000056117220 */ /* 0x000fe20000400000 */
[----:B------:R-:W-:Y:S01]  /*4c60*/  F2FP.TF32.F32.PACK_B R49, R49 ;  /* 0x00000031ff31723e */ /* 0x000fe200024050ff */
[----:B------:R-:W-:Y:S01]  /*4c70*/  @P4 STG.E desc[UR12][R4.64+0xa4], R45 ;  /* 0x0000a42d04004986 */ /* 0x000fe2000c10190c */
[----:B------:R-:W-:-:S02]  /*4c80*/  ISETP.GT.AND P4, PT, R10, RZ, P1 ;  /* 0x000000ff0a00720c */ /* 0x000fc40000f84270 */
[----:B------:R-:W-:Y:S01]  /*4c90*/  F2FP.TF32.F32.PACK_B R13, R13 ;  /* 0x0000000dff0d723e */ /* 0x000fe200024050ff */
[----:B------:R1:W-:Y:S01]  /*4ca0*/  @P2 STG.E desc[UR12][R6.64+0xa0], R11 ;  /* 0x0000a00b06002986 */ /* 0x0003e2000c10190c */
[----:B------:R-:W-:Y:S02]  /*4cb0*/  ISETP.GT.AND P2, PT, R10, 0x8, P0 ;  /* 0x000000080a00780c */ /* 0x000fe40000744270 */
[C---:B------:R-:W-:Y:S01]  /*4cc0*/  ISETP.GT.AND P0, PT, R3.reuse, 0x38, PT ;  /* 0x000000380300780c */ /* 0x040fe20003f04270 */
[----:B0-----:R-:W-:Y:S01]  /*4cd0*/  FMUL R9, R48, R0 ;  /* 0x0000000030097220 */ /* 0x001fe20000400000 */
[----:B------:R-:W-:Y:S01]  /*4ce0*/  @P3 STG.E desc[UR12][R6.64+0xa4], R47 ;  /* 0x0000a42f06003986 */ /* 0x000fe2000c10190c */
[----:B------:R-:W-:Y:S02]  /*4cf0*/  ISETP.GT.AND P3, PT, R10, 0x8, P1 ;  /* 0x000000080a00780c */ /* 0x000fe40000f64270 */
[----:B------:R-:W-:Y:S02]  /*4d00*/  ISETP.GT.AND P1, PT, R3, 0x39, PT ;  /* 0x000000390300780c */ /* 0x000fe40003f24270 */
[----:B------:R-:W-:-:S02]  /*4d10*/  F2FP.TF32.F32.PACK_B R9, R9 ;  /* 0x00000009ff09723e */ /* 0x000fc400024050ff */
[----:B------:R-:W-:Y:S01]  /*4d20*/  F2FP.TF32.F32.PACK_B R51, R51 ;  /* 0x00000033ff33723e */ /* 0x000fe200024050ff */
[----:B-1----:R-:W-:Y:S01]  /*4d30*/  FMUL R11, R54, R0 ;  /* 0x00000000360b7220 */ /* 0x002fe20000400000 */
[----:B------:R-:W-:Y:S01]  /*4d40*/  F2FP.TF32.F32.PACK_B R53, R53 ;  /* 0x00000035ff35723e */ /* 0x000fe200024050ff */
[----:B------:R0:W-:Y:S01]  /*4d50*/  @P5 STG.E desc[UR12][R4.64+0xc0], R9 ;  /* 0x0000c00904005986 */ /* 0x0001e2000c10190c */
[C---:B------:R-:W-:Y:S02]  /*4d60*/  ISETP.GT.AND P5, PT, R10.reuse, RZ, P0 ;  /* 0x000000ff0a00720c */ /* 0x040fe400007a4270 */
[----:B------:R-:W-:Y:S01]  /*4d70*/  F2FP.TF32.F32.PACK_B R11, R11 ;  /* 0x0000000bff0b723e */ /* 0x000fe200024050ff */
[----:B------:R-:W-:Y:S01]  /*4d80*/  @P4 STG.E desc[UR12][R4.64+0xc4], R49 ;  /* 0x0000c43104004986 */ /* 0x000fe2000c10190c */
[C---:B------:R-:W-:Y:S02]  /*4d90*/  ISETP.GT.AND P4, PT, R10.reuse, RZ, P1 ;  /* 0x000000ff0a00720c */ /* 0x040fe40000f84270 */
[----:B------:R-:W-:Y:S01]  /*4da0*/  F2FP.TF32.F32.PACK_B R55, R55 ;  /* 0x00000037ff37723e */ /* 0x000fe200024050ff */
[----:B------:R1:W-:Y:S01]  /*4db0*/  @P2 STG.E desc[UR12][R6.64+0xc0], R13 ;  /* 0x0000c00d06002986 */ /* 0x0003e2000c10190c */
[----:B------:R-:W-:-:S02]  /*4dc0*/  ISETP.GT.AND P2, PT, R10, 0x8, P0 ;  /* 0x000000080a00780c */ /* 0x000fc40000744270 */
[C---:B------:R-:W-:Y:S01]  /*4dd0*/  ISETP.GT.AND P0, PT, R3.reuse, 0x40, PT ;  /* 0x000000400300780c */ /* 0x040fe20003f04270 */
[-C--:B0-----:R-:W-:Y:S01]  /*4de0*/  FMUL R9, R52, R0.reuse ;  /* 0x0000000034097220 */ /* 0x081fe20000400000 */
[----:B------:R-:W-:Y:S01]  /*4df0*/  @P3 STG.E desc[UR12][R6.64+0xc4], R51 ;  /* 0x0000c43306003986 */ /* 0x000fe2000c10190c */
[----:B------:R-:W-:Y:S02]  /*4e00*/  ISETP.GT.AND P3, PT, R10, 0x8, P1 ;  /* 0x000000080a00780c */ /* 0x000fe40000f64270 */
[----:B------:R-:W-:Y:S02]  /*4e10*/  ISETP.GT.AND P1, PT, R3, 0x41, PT ;  /* 0x000000410300780c */ /* 0x000fe40003f24270 */
[----:B------:R-:W-:Y:S01]  /*4e20*/  F2FP.TF32.F32.PACK_B R9, R9 ;  /* 0x00000009ff09723e */ /* 0x000fe200024050ff */
[----:B-1----:R-:W-:Y:S01]  /*4e30*/  FMUL R13, R58, R0 ;  /* 0x000000003a0d7220 */ /* 0x002fe20000400000 */
[----:B------:R-:W-:-:S03]  /*4e40*/  F2FP.TF32.F32.PACK_B R57, R57 ;  /* 0x00000039ff39723e */ /* 0x000fc600024050ff */
[----:B------:R0:W-:Y:S01]  /*4e50*/  @P5 STG.E desc[UR12][R4.64+0xe0], R9 ;  /* 0x0000e00904005986 */ /* 0x0001e2000c10190c */
[C---:B------:R-:W-:Y:S02]  /*4e60*/  ISETP.GT.AND P5, PT, R10.reuse, RZ, P0 ;  /* 0x000000ff0a00720c */ /* 0x040fe400007a4270 */
[----:B------:R-:W-:Y:S01]  /*4e70*/  F2FP.TF32.F32.PACK_B R13, R13 ;  /* 0x0000000dff0d723e */ /* 0x000fe200024050ff */
[----:B------:R-:W-:Y:S01]  /*4e80*/  @P4 STG.E desc[UR12][R4.64+0xe4], R53 ;  /* 0x0000e43504004986 */ /* 0x000fe2000c10190c */
[C---:B------:R-:W-:Y:S02]  /*4e90*/  ISETP.GT.AND P4, PT, R10.reuse, RZ, P1 ;  /* 0x000000ff0a00720c */ /* 0x040fe40000f84270 */
[----:B------:R-:W-:Y:S01]  /*4ea0*/  F2FP.TF32.F32.PACK_B R59, R59 ;  /* 0x0000003bff3b723e */ /* 0x000fe200024050ff */
[----:B------:R1:W-:Y:S01]  /*4eb0*/  @P2 STG.E desc[UR12][R6.64+0xe0], R11 ;  /* 0x0000e00b06002986 */ /* 0x0003e2000c10190c */
[----:B------:R-:W-:Y:S02]  /*4ec0*/  ISETP.GT.AND P2, PT, R10, 0x8, P0 ;  /* 0x000000080a00780c */ /* 0x000fe40000744270 */
[----:B------:R-:W-:Y:S01]  /*4ed0*/  ISETP.GT.AND P0, PT, R3, 0x48, PT ;  /* 0x000000480300780c */ /* 0x000fe20003f04270 */
[----:B0-----:R-:W-:Y:S01]  /*4ee0*/  FMUL R9, R56, R0 ;  /* 0x0000000038097220 */ /* 0x001fe20000400000 */
[----:B------:R-:W-:Y:S01]  /*4ef0*/  @P3 STG.E desc[UR12][R6.64+0xe4], R55 ;  /* 0x0000e43706003986 */ /* 0x000fe2000c10190c */
[----:B------:R-:W-:-:S02]  /*4f00*/  ISETP.GT.AND P3, PT, R10, 0x8, P1 ;  /* 0x000000080a00780c */ /* 0x000fc40000f64270 */
        /* <DEDUP_REMOVED lines=54> */
[C---:B------:R-:W-:Y:S01]  /*5270*/  ISETP.GT.AND P0, PT, R10.reuse, 0x8, P0 ;  /* 0x000000080a00780c */ /* 0x040fe20000704270 */
[----:B------:R-:W-:Y:S01]  /*5280*/  @P4 STG.E desc[UR12][R4.64+0x164], R69 ;  /* 0x0001644504004986 */ /* 0x000fe2000c10190c */
[----:B------:R-:W-:Y:S02]  /*5290*/  ISETP.GT.AND P4, PT, R3, 0x69, PT ;  /* 0x000000690300780c */ /* 0x000fe40003f84270 */
[----:B------:R-:W-:Y:S01]  /*52a0*/  F2FP.TF32.F32.PACK_B R13, R13 ;  /* 0x0000000dff0d723e */ /* 0x000fe200024050ff */
[----:B------:R1:W-:Y:S01]  /*52b0*/  @P2 STG.E desc[UR12][R6.64+0x160], R11 ;  /* 0x0001600b06002986 */ /* 0x0003e2000c10190c */
[C---:B------:R-:W-:Y:S02]  /*52c0*/  ISETP.GT.AND P2, PT, R10.reuse, RZ, P1 ;  /* 0x000000ff0a00720c */ /* 0x040fe40000f44270 */
[----:B------:R-:W-:Y:S01]  /*52d0*/  ISETP.GT.AND P1, PT, R10, 0x8, P1 ;  /* 0x000000080a00780c */ /* 0x000fe20000f24270 */
[----:B0-----:R-:W-:Y:S01]  /*52e0*/  FMUL R9, R72, R0 ;  /* 0x0000000048097220 */ /* 0x001fe20000400000 */
[----:B------:R-:W-:Y:S01]  /*52f0*/  @P3 STG.E desc[UR12][R6.64+0x164], R71 ;  /* 0x0001644706003986 */ /* 0x000fe2000c10190c */
[----:B------:R-:W-:-:S02]  /*5300*/  ISETP.GT.AND P6, PT, R10, RZ, P4 ;  /* 0x000000ff0a00720c */ /* 0x000fc400027c4270 */
[----:B------:R-:W-:Y:S02]  /*5310*/  F2FP.TF32.F32.PACK_B R75, R75 ;  /* 0x0000004bff4b723e */ /* 0x000fe400024050ff */
[----:B------:R-:W-:Y:S02]  /*5320*/  F2FP.TF32.F32.PACK_B R9, R9 ;  /* 0x00000009ff09723e */ /* 0x000fe400024050ff */
[----:B------:R-:W-:Y:S01]  /*5330*/  F2FP.TF32.F32.PACK_B R77, R77 ;  /* 0x0000004dff4d723e */ /* 0x000fe200024050ff */
[----:B-1----:R-:W-:Y:S01]  /*5340*/  FMUL R11, R78, R0 ;  /* 0x000000004e0b7220 */ /* 0x002fe20000400000 */
[C---:B------:R-:W-:Y:S01]  /*5350*/  ISETP.GT.AND P4, PT, R10.reuse, 0x8, P4 ;  /* 0x000000080a00780c */ /* 0x040fe20002784270 */
[----:B------:R0:W-:Y:S01]  /*5360*/  @P5 STG.E desc[UR12][R4.64+0x180], R9 ;  /* 0x0001800904005986 */ /* 0x0001e2000c10190c */
[C---:B------:R-:W-:Y:S02]  /*5370*/  ISETP.GT.AND P5, PT, R3.reuse, 0x68, PT ;  /* 0x000000680300780c */ /* 0x040fe40003fa4270 */
[----:B------:R-:W-:Y:S01]  /*5380*/  F2FP.TF32.F32.PACK_B R11, R11 ;  /* 0x0000000bff0b723e */ /* 0x000fe200024050ff */
[----:B------:R-:W-:Y:S01]  /*5390*/  @P2 STG.E desc[UR12][R4.64+0x184], R73 ;  /* 0x0001844904002986 */ /* 0x000fe2000c10190c */
[C---:B------:R-:W-:Y:S01]  /*53a0*/  ISETP.GT.AND P3, PT, R10.reuse, RZ, P5 ;  /* 0x000000ff0a00720c */ /* 0x040fe20002f64270 */
[----:B------:R-:W-:Y:S01]  /*53b0*/  @P6 IMAD.MOV.U32 R2, RZ, RZ, R4 ;  /* 0x000000ffff026224 */ /* 0x000fe200078e0004 */
[----:B------:R-:W-:Y:S01]  /*53c0*/  ISETP.GT.AND P5, PT, R10, 0x8, P5 ;  /* 0x000000080a00780c */ /* 0x000fe20002fa4270 */
[----:B------:R1:W-:Y:S01]  /*53d0*/  @P0 STG.E desc[UR12][R6.64+0x180], R13 ;  /* 0x0001800d06000986 */ /* 0x0003e2000c10190c */
[----:B------:R-:W-:-:S02]  /*53e0*/  ISETP.GT.AND P2, PT, R3, 0x71, PT ;  /* 0x000000710300780c */ /* 0x000fc40003f44270 */
[C---:B------:R-:W-:Y:S01]  /*53f0*/  ISETP.GT.AND P0, PT, R3.reuse, 0x79, PT ;  /* 0x000000790300780c */ /* 0x040fe20003f04270 */
[-C--:B0-----:R-:W-:Y:S01]  /*5400*/  FMUL R9, R76, R0.reuse ;  /* 0x000000004c097220 */ /* 0x081fe20000400000 */
[----:B------:R-:W-:Y:S01]  /*5410*/  @P1 STG.E desc[UR12][R6.64+0x184], R75 ;  /* 0x0001844b06001986 */ /* 0x000fe2000c10190c */
[C---:B------:R-:W-:Y:S02]  /*5420*/  ISETP.GT.AND P1, PT, R3.reuse, 0x78, PT ;  /* 0x000000780300780c */ /* 0x040fe40003f24270 */
[----:B------:R-:W-:Y:S02]  /*5430*/  F2FP.TF32.F32.PACK_B R79, R79 ;  /* 0x0000004fff4f723e */ /* 0x000fe400024050ff */
[----:B------:R-:W-:Y:S02]  /*5440*/  F2FP.TF32.F32.PACK_B R9, R9 ;  /* 0x00000009ff09723e */ /* 0x000fe400024050ff */
[----:B------:R-:W-:Y:S01]  /*5450*/  F2FP.TF32.F32.PACK_B R81, R81 ;  /* 0x00000051ff51723e */ /* 0x000fe200024050ff */
[----:B-1----:R-:W-:Y:S01]  /*5460*/  FMUL R13, R82, R0 ;  /* 0x00000000520d7220 */ /* 0x002fe20000400000 */
[----:B------:R-:W-:Y:S01]  /*5470*/  F2FP.TF32.F32.PACK_B R83, R83 ;  /* 0x00000053ff53723e */ /* 0x000fe200024050ff */
[----:B------:R0:W-:Y:S01]  /*5480*/  @P3 STG.E desc[UR12][R4.64+0x1a0], R9 ;  /* 0x0001a00904003986 */ /* 0x0001e2000c10190c */
[----:B------:R-:W-:Y:S01]  /*5490*/  ISETP.GT.AND P3, PT, R3, 0x70, PT ;  /* 0x000000700300780c */ /* 0x000fe20003f64270 */
[----:B------:R-:W-:Y:S01]  /*54a0*/  @P6 IMAD.MOV.U32 R3, RZ, RZ, R5 ;  /* 0x000000ffff036224 */ /* 0x000fe200078e0005 */
[----:B------:R-:W-:-:S02]  /*54b0*/  F2FP.TF32.F32.PACK_B R13, R13 ;  /* 0x0000000dff0d723e */ /* 0x000fc400024050ff */
[----:B------:R-:W-:Y:S02]  /*54c0*/  F2FP.TF32.F32.PACK_B R15, R15 ;  /* 0x0000000fff0f723e */ /* 0x000fe400024050ff */
[----:B------:R1:W-:Y:S01]  /*54d0*/  @P6 STG.E desc[UR12][R2.64+0x1a4], R77 ;  /* 0x0001a44d02006986 */ /* 0x0003e2000c10190c */
[C---:B------:R-:W-:Y:S02]  /*54e0*/  ISETP.GT.AND P6, PT, R10.reuse, RZ, P3 ;  /* 0x000000ff0a00720c */ /* 0x040fe40001fc4270 */
[----:B------:R-:W-:Y:S01]  /*54f0*/  ISETP.GT.AND P3, PT, R10, 0x8, P3 ;  /* 0x000000080a00780c */ /* 0x000fe20001f64270 */
[-C--:B0-----:R-:W-:Y:S01]  /*5500*/  FMUL R9, R80, R0.reuse ;  /* 0x0000000050097220 */ /* 0x081fe20000400000 */
[----:B------:R-:W-:Y:S01]  /*5510*/  F2FP.TF32.F32.PACK_B R85, R85 ;  /* 0x00000055ff55723e */ /* 0x000fe200024050ff */
[----:B------:R-:W-:Y:S01]  /*5520*/  FMUL R0, R87, R0 ;  /* 0x0000000057007220 */ /* 0x000fe20000400000 */
[----:B------:R-:W-:Y:S02]  /*5530*/  F2FP.TF32.F32.PACK_B R17, R17 ;  /* 0x00000011ff11723e */ /* 0x000fe400024050ff */
[----:B------:R-:W-:Y:S01]  /*5540*/  F2FP.TF32.F32.PACK_B R9, R9 ;  /* 0x00000009ff09723e */ /* 0x000fe200024050ff */
[----:B-1----:R-:W-:-:S02]  /*5550*/  @P5 IMAD.MOV.U32 R2, RZ, RZ, R6 ;  /* 0x000000ffff025224 */ /* 0x002fc400078e0006 */
[----:B------:R-:W-:-:S05]  /*5560*/  @P5 IMAD.MOV.U32 R3, RZ, RZ, R7 ;  /* 0x000000ffff035224 */ /* 0x000fca00078e0007 */
[----:B------:R0:W-:Y:S01]  /*5570*/  @P5 STG.E desc[UR12][R2.64+0x1a0], R11 ;  /* 0x0001a00b02005986 */ /* 0x0001e2000c10190c */
[C---:B------:R-:W-:Y:S02]  /*5580*/  ISETP.GT.AND P5, PT, R10.reuse, RZ, P2 ;  /* 0x000000ff0a00720c */ /* 0x040fe400017a4270 */
[----:B------:R-:W-:Y:S01]  /*5590*/  ISETP.GT.AND P2, PT, R10, 0x8, P2 ;  /* 0x000000080a00780c */ /* 0x000fe20001744270 */
[----:B0-----:R-:W-:Y:S02]  /*55a0*/  @P4 IMAD.MOV.U32 R2, RZ, RZ, R6 ;  /* 0x000000ffff024224 */ /* 0x001fe400078e0006 */
        /* <DEDUP_REMOVED lines=11> */
[----:B------:R0:W-:Y:S02]  /*5660*/  @P5 STG.E desc[UR12][R2.64+0x1c4], R81 ;  /* 0x0001c45102005986 */ /* 0x0001e4000c10190c */
        /* <DEDUP_REMOVED lines=8> */
[----:B------:R0:W-:Y:S04]  /*56f0*/  @P4 STG.E desc[UR12][R2.64+0x1e0], R15 ;  /* 0x0001e00f02004986 */ /* 0x0001e8000c10190c */
[----:B------:R1:W-:Y:S01]  /*5700*/  @P6 STG.E desc[UR12][R4.64+0x1e4], R85 ;  /* 0x0001e45504006986 */ /* 0x0003e2000c10190c */
[----:B0-----:R-:W-:Y:S02]  /*5710*/  @P1 IMAD.MOV.U32 R2, RZ, RZ, R6 ;  /* 0x000000ffff021224 */ /* 0x001fe400078e0006 */
[----:B------:R-:W-:-:S05]  /*5720*/  @P1 IMAD.MOV.U32 R3, RZ, RZ, R7 ;  /* 0x000000ffff031224 */ /* 0x000fca00078e0007 */
[----:B------:R1:W-:Y:S01]  /*5730*/  @P1 STG.E desc[UR12][R2.64+0x1e0], R17 ;  /* 0x0001e01102001986 */ /* 0x0003e2000c10190c */
[----:B------:R-:W-:Y:S05]  /*5740*/  @!P0 EXIT ;  /* 0x000000000000894d */ /* 0x000fea0003800000 */
[----:B-1----:R-:W-:-:S05]  /*5750*/  F2FP.TF32.F32.PACK_B R3, R0 ;  /* 0x00000000ff03723e */ /* 0x002fca00024050ff */
[----:B------:R-:W-:Y:S01]  /*5760*/  STG.E desc[UR12][R6.64+0x1e4], R3 ;  /* 0x0001e40306007986 */ /* 0x000fe2000c10190c */
[----:B------:R-:W-:Y:S05]  /*5770*/  EXIT ;  /* 0x000000000000794d */ /* 0x000fea0003800000 */
.L_x_14:
[----:B------:R-:W-:-:S13]  /*5780*/  ISETP.NE.AND P0, PT, R8, RZ, PT ;  /* 0x000000ff0800720c */ /* 0x000fda0003f05270 */
[----:B------:R-:W-:Y:S05]  /*5790*/  @P0 EXIT ;  /* 0x000000000000094d */ /* 0x000fea0003800000 */
[----:B------:R-:W-:-:S13]  /*57a0*/  ELECT P0, URZ, PT ;  /* 0x00000000003f782f */ /* 0x000fda0003800000 */
[----:B------:R-:W-:Y:S05]  /*57b0*/  @!P0 BRA `(.L_x_153) ;  /* 0x0000000400c48947 */ /* 0x000fea0003800000 */
[----:B------:R-:W-:-:S13]  /*57c0*/  ISETP.GE.AND P0, PT, R6, 0x1, PT ;  /* 0x000000010600780c */ /* 0x000fda0003f06270 */
[----:B------:R-:W-:Y:S05]  /*57d0*/  @!P0 BRA `(.L_x_153) ;  /* 0x0000000400bc8947 */ /* 0x000fea0003800000 */
[----:B------:R-:W2:Y:S01]  /*57e0*/  S2R R5, SR_CgaCtaId ;  /* 0x0000000000057919 */ /* 0x000ea20000008800 */
[----:B------:R-:W-:Y:S01]  /*57f0*/  IMAD.SHL.U32 R20, R11, 0x40, RZ ;  /* 0x000000400b147824 */ /* 0x000fe200078e00ff */
[----:B------:R-:W-:Y:S01]  /*5800*/  ULDC UR4, c[0x0][0x384] ;  /* 0x0000e10000047ab9 */ /* 0x000fe20000000800 */
[----:B------:R-:W-:Y:S01]  /*5810*/  LOP3.LUT P0, RZ, R10, 0x1f, RZ, 0xc0, !PT ;  /* 0x0000001f0aff7812 */ /* 0x000fe2000780c0ff */
[----:B------:R-:W-:Y:S01]  /*5820*/  ULDC UR5, c[0x0][0x388] ;  /* 0x0000e20000057ab9 */ /* 0x000fe20000000800 */
[C---:B------:R-:W-:Y:S01]  /*5830*/  ISETP.NE.AND P1, PT, R12.reuse, RZ, PT ;  /* 0x000000ff0c00720c */ /* 0x040fe20003f25270 */
[----:B------:R-:W-:Y:S01]  /*5840*/  IMAD.MOV.U32 R8, RZ, RZ, 0x1 ;  /* 0x00000001ff087424 */ /* 0x000fe200078e00ff */
[----:B------:R-:W-:Y:S01]  /*5850*/  ISETP.NE.OR P0, PT, R12, RZ, !P0 ;  /* 0x000000ff0c00720c */ /* 0x000fe20004705670 */
[----:B------:R-:W-:Y:S01]  /*5860*/  IMAD.MOV.U32 R9, RZ, RZ, RZ ;  /* 0x000000ffff097224 */ /* 0x000fe200078e00ff */
[----:B------:R-:W-:Y:S02]  /*5870*/  LOP3.LUT R21, R4, 0x2, RZ, 0xfc, !PT ;  /* 0x0000000204157812 */ /* 0x000fe400078efcff */
[----:B------:R-:W-:Y:S01]  /*5880*/  CS2R R10, SRZ ;  /* 0x00000000000a7805 */ /* 0x000fe2000001ff00 */
[----:B------:R-:W-:-:S02]  /*5890*/  IMAD.MOV.U32 R12, RZ, RZ, RZ ;  /* 0x000000ffff0c7224 */ /* 0x000fc400078e00ff */
[----:B--2--5:R-:W-:-:S05]  /*58a0*/  IMAD.SHL.U32 R0, R5, 0x40, RZ ;  /* 0x0000004005007824 */ /* 0x024fca00078e00ff */
[----:B---3--:R-:W-:Y:S01]  /*58b0*/  LOP3.LUT R2, R0, 0x40, RZ, 0xc0, !PT ;  /* 0x0000004000027812 */ /* 0x008fe200078ec0ff */
[----:B------:R-:W-:-:S04]  /*58c0*/  IMAD R0, R14, R15, RZ ;  /* 0x0000000f0e007224 */ /* 0x000fc800078e02ff */
[----:B------:R-:W-:Y:S02]  /*58d0*/  IMAD R3, R13, 0x80, R2 ;  /* 0x000000800d037824 */ /* 0x000fe400078e0202 */
[----:B------:R-:W-:Y:S02]  /*58e0*/  IMAD.SHL.U32 R2, R5, 0x800, RZ ;  /* 0x0000080005027824 */ /* 0x000fe400078e00ff */
[----:B------:R-:W-:-:S03]  /*58f0*/  IMAD.HI.U32 R5, R20, UR4, RZ ;  /* 0x0000000414057c27 */ /* 0x000fc6000f8e00ff */
[----:B------:R-:W-:Y:S01]  /*5900*/  LOP3.LUT R2, R2, 0x800, RZ, 0xc0, !PT ;  /* 0x0000080002027812 */ /* 0x000fe200078ec0ff */
[----:B------:R-:W-:Y:S01]  /*5910*/  IMAD R0, R7, R0, 0x1 ;  /* 0x0000000107007424 */ /* 0x000fe200078e0200 */
[----:B------:R-:W-:-:S07]  /*5920*/  SHF.R.U32.HI R5, RZ, UR5, R5 ;  /* 0x00000005ff057c19 */ /* 0x000fce0008011605 */
.L_x_157:
[----:B------:R-:W0:Y:S01]  /*5930*/  S2R R14, SR_CgaCtaId ;  /* 0x00000000000e7919 */ /* 0x000e220000008800 */
[----:B------:R-:W-:-:S04]  /*5940*/  MOV R13, 0x400 ;  /* 0x00000400000d7802 */ /* 0x000fc80000000f00 */
[----:B0-----:R-:W-:Y:S02]  /*5950*/  LEA R22, R14, R13, 0x18 ;  /* 0x0000000d0e167211 */ /* 0x001fe400078ec0ff */
[----:B------:R-:W-:-:S03]  /*5960*/  SHF.L.U32 R13, R8, 0x1f, RZ ;  /* 0x0000001f080d7819 */ /* 0x000fc600000006ff */
[----:B------:R-:W-:-:S07]  /*5970*/  IMAD R14, R9, 0x8, R22 ;  /* 0x00000008090e7824 */ /* 0x000fce00078e0216 */
.L_x_154:
[----:B0-----:R0:W1:Y:S02]  /*5980*/  SYNCS.PHASECHK.TRANS64.TRYWAIT P2, [R14+URZ+0x36048], R13 ;  /* 0x0360480d0e0075a7 */ /* 0x001064000804017f */
[----:B-1----:R-:W-:Y:S05]  /*5990*/  @!P2 NANOSLEEP.SYNCS 0x989680 ;  /* 0x009896800000a95d */ /* 0x002fea0003900000 */
[----:B------:R-:W1:Y:S02]  /*59a0*/  @!P2 SYNCS.PHASECHK.TRANS64 P2, [R14+URZ+0x36048], R13 ;  /* 0x0360480d0e00a5a7 */ /* 0x000e64000804007f */
[----:B-1----:R-:W-:Y:S05]  /*59b0*/  @!P2 BRA `(.L_x_154) ;  /* 0xfffffffc00f0a947 */ /* 0x002fea000383ffff */
[----:B0-----:R-:W0:Y:S02]  /*59c0*/  @!P1 LDC R13, c[0x0][0x500] ;  /* 0x00014000ff0d9b82 */ /* 0x001e240000000800 */
[----:B0-----:R0:W-:Y:S02]  /*59d0*/  @!P1 SYNCS.ARRIVE.TRANS64 RZ, [R14+URZ+0x36000], R13 ;  /* 0x0360000d0eff99a7 */ /* 0x0011e4000800003f */
[----:B0-----:R-:W-:-:S04]  /*59e0*/  PRMT R13, R21, 0x9910, RZ ;  /* 0x00009910150d7816 */ /* 0x001fc800000000ff */
[----:B------:R-:W-:-:S13]  /*59f0*/  ISETP.NE.AND P2, PT, R13, 0x2, PT ;  /* 0x000000020d00780c */ /* 0x000fda0003f45270 */
[----:B------:R-:W-:Y:S05]  /*5a00*/  @P2 BRA `(.L_x_155) ;  /* 0x0000000000042947 */ /* 0x000fea0003800000 */
[----:B------:R-:W-:Y:S01]  /*5a10*/  BPT.TRAP 0x1 ;  /* 0x000000040000795c */ /* 0x000fe20000300000 */
.L_x_155:
[----:B------:R-:W-:Y:S05]  /*5a20*/  @P0 BRA `(.L_x_156) ;  /* 0x0000000000040947 */ /* 0x000fea0003800000 */
[----:B------:R-:W-:Y:S01]  /*5a30*/  BPT.TRAP 0x1 ;  /* 0x000000040000795c */ /* 0x000fe20000300000 */
.L_x_156:
[----:B------:R-:W0:Y:S01]  /*5a40*/  LDC R15, c[0x0][0x380] ;  /* 0x0000e000ff0f7b82 */ /* 0x000e220000000800 */
[----:B------:R-:W-:Y:S01]  /*5a50*/  R2UR UR4, R5 ;  /* 0x00000000050472ca */ /* 0x000fe200000e0000 */
[----:B------:R-:W-:Y:S01]  /*5a60*/  IMAD R13, R9, 0x1000, R2 ;  /* 0x00001000090d7824 */ /* 0x000fe200078e0202 */
[----:B------:R-:W-:Y:S01]  /*5a70*/  R2UR UR5, R20 ;  /* 0x00000000140572ca */ /* 0x000fe200000e0000 */
[----:B------:R-:W-:Y:S01]  /*5a80*/  ULDC UR20, c[0x0][0x38c] ;  /* 0x0000e30000147ab9 */ /* 0x000fe20000000800 */
[----:B------:R-:W-:Y:S01]  /*5a90*/  R2UR UR17, R14 ;  /* 0x000000000e1172ca */ /* 0x000fe200000e0000 */
[----:B------:R-:W-:Y:S01]  /*5aa0*/  IMAD R13, R13, 0x4, R22 ;  /* 0x000000040d0d7824 */ /* 0x000fe200078e0216 */
[----:B------:R-:W-:Y:S01]  /*5ab0*/  UISETP.NE.AND UP0, UPT, UR20, 0x1, UPT ;  /* 0x000000011400788c */ /* 0x000fe2000bf05270 */
[----:B------:R-:W1:Y:S01]  /*5ac0*/  LDC.64 R16, c[0x0][0x3b8] ;  /* 0x0000ee00ff107b82 */ /* 0x000e620000000a00 */
[C---:B------:R-:W-:Y:S01]  /*5ad0*/  VIADD R14, R12.reuse, 0x1 ;  /* 0x000000010c0e7836 */ /* 0x040fe20000000000 */
[----:B------:R-:W-:Y:S01]  /*5ae0*/  R2UR UR18, R12 ;  /* 0x000000000c1272ca */ /* 0x000fe200000e0000 */
[----:B------:R-:W-:Y:S01]  /*5af0*/  VIADD R0, R0, 0xffffffff ;  /* 0xffffffff00007836 */ /* 0x000fe20000000000 */
[----:B------:R-:W-:Y:S01]  /*5b00*/  R2UR UR8, R13 ;  /* 0x000000000d0872ca */ /* 0x000fe200000e0000 */
[----:B------:R-:W-:Y:S01]  /*5b10*/  ULDC.64 UR24, c[0x0][0x198] ;  /* 0x0000660000187ab9 */ /* 0x000fe20000000a00 */
[----:B------:R-:W-:Y:S01]  /*5b20*/  R2UR UR9, R22 ;  /* 0x00000000160972ca */ /* 0x000fe200000e0000 */
[----:B------:R-:W-:Y:S01]  /*5b30*/  ULDC.64 UR14, c[0x0][0x3b0] ;  /* 0x0000ec00000e7ab9 */ /* 0x000fe20000000a00 */
[----:B------:R-:W1:Y:S01]  /*5b40*/  LDC.64 R18, c[0x0][0x3d8] ;  /* 0x0000f600ff127b82 */ /* 0x000e620000000a00 */
[----:B------:R-:W-:Y:S01]  /*5b50*/  R2UR UR16, R9 ;  /* 0x00000000091072ca */ /* 0x000fe200000e0000 */
[----:B------:R-:W-:Y:S01]  /*5b60*/  @UP0 ULDC.64 UR10, c[0x0][0x390] ;  /* 0x0000e400000a0ab9 */ /* 0x000fe20000000a00 */
[----:B------:R-:W-:Y:S01]  /*5b70*/  R2UR UR12, R11 ;  /* 0x000000000b0c72ca */ /* 0x000fe200000e0000 */
[----:B------:R-:W-:Y:S01]  /*5b80*/  ULDC.64 UR22, c[0x0][0x3d0] ;  /* 0x0000f40000167ab9 */ /* 0x000fe20000000a00 */
[----:B------:R-:W-:Y:S01]  /*5b90*/  R2UR UR13, R10 ;  /* 0x000000000a0d72ca */ /* 0x000fe200000e0000 */
[----:B------:R-:W-:Y:S01]  /*5ba0*/  VIADD R9, R9, 0x1 ;  /* 0x0000000109097836 */ /* 0x000fe20000000000 */
[----:B------:R-:W-:Y:S01]  /*5bb0*/  ISETP.GT.AND P5, PT, R0, 0x1, PT ;  /* 0x000000010000780c */ /* 0x000fe20003fa4270 */
[----:B------:R-:W-:Y:S01]  /*5bc0*/  USHF.L.U32 UR18, UR18, 0x5, URZ ;  /* 0x0000000512127899 */ /* 0x000fe2000800063f */
[----:B0-----:R-:W-:Y:S01]  /*5bd0*/  ISETP.NE.AND P2, PT, R15, 0x1, PT ;  /* 0x000000010f00780c */ /* 0x001fe20003f45270 */
[----:B------:R-:W-:Y:S01]  /*5be0*/  UIADD3 UR17, UR17, 0x36000, URZ ;  /* 0x0003600011117890 */ /* 0x000fe2000fffe03f */
[----:B------:R-:W-:Y:S01]  /*5bf0*/  ISETP.NE.AND P4, PT, R9, 0x9, PT ;  /* 0x000000090900780c */ /* 0x000fe20003f85270 */
[----:B------:R-:W-:-:S02]  /*5c00*/  UIADD3 UR8, UR8, 0x12000, URZ ;  /* 0x0001200008087890 */ /* 0x000fc4000fffe03f */
[----:B------:R-:W-:Y:S01]  /*5c10*/  ULEA UR16, UR16, UR9, 0xd ;  /* 0x0000000910107291 */ /* 0x000fe2000f8e683f */
[----:B------:R-:W-:Y:S01]  /*5c20*/  SEL R9, R9, RZ, P4 ;  /* 0x000000ff09097207 */ /* 0x000fe20002000000 */
[----:B------:R-:W-:Y:S01]  /*5c30*/  UMOV UR26, 0x30000 ;  /* 0x00030000001a7882 */ /* 0x000fe20000000000 */
[----:B------:R-:W-:Y:S01]  /*5c40*/  UMOV UR28, 0x0 ;  /* 0x00000000001c7882 */ /* 0x000fe20000000000 */
[----:B------:R-:W-:Y:S01]  /*5c50*/  UMOV UR29, 0x10000000 ;  /* 0x10000000001d7882 */ /* 0x000fe20000000000 */
[----:B------:R-:W-:-:S03]  /*5c60*/  UMOV UR9, UR17 ;  /* 0x0000001100097c82 */ /* 0x000fc60008000000 */
[----:B------:R-:W-:Y:S01]  /*5c70*/  @P2 IMAD.U32 R23, RZ, RZ, UR4 ;  /* 0x00000004ff172e24 */ /* 0x000fe2000f8e00ff */
[----:B------:R-:W-:Y:S01]  /*5c80*/  UIADD3 UR4, UP1, UR24, 0xf0, URZ ;  /* 0x000000f018047890 */ /* 0x000fe2000ff3e03f */
[----:B-1----:R-:W-:Y:S01]  /*5c90*/  IMAD R13, R11, R16, R18 ;  /* 0x000000100b0d7224 */ /* 0x002fe200078e0212 */
[----:B------:R-:W-:Y:S01]  /*5ca0*/  UIADD3 UR24, UP2, UR24, 0x1f0, URZ ;  /* 0x000001f018187890 */ /* 0x000fe2000ff5e03f */
[----:B------:R-:W0:Y:S01]  /*5cb0*/  LDC R16, c[0x0][0x3c8] ;  /* 0x0000f200ff107b82 */ /* 0x000e220000000800 */
[----:B------:R-:W-:Y:S01]  /*5cc0*/  @P2 R2UR UR5, R23 ;  /* 0x00000000170522ca */ /* 0x000fe200000e0000 */
[----:B------:R-:W-:Y:S01]  /*5cd0*/  IMAD R12, R10, R17, R19 ;  /* 0x000000110a0c7224 */ /* 0x000fe200078e0213 */
[----:B------:R-:W-:-:S04]  /*5ce0*/  ISETP.NE.AND P2, PT, R14, R7, PT ;  /* 0x000000070e00720c */ /* 0x000fc80003f45270 */
[----:B------:R-:W-:Y:S01]  /*5cf0*/  PRMT R12, R13, 0x40, R12 ;  /* 0x000000400d0c7816 */ /* 0x000fe2000000000c */
[----:B------:R-:W-:-:S06]  /*5d00*/  VIADD R13, R11, 0x1 ;  /* 0x000000010b0d7836 */ /* 0x000fcc0000000000 */
[----:B------:R-:W-:Y:S02]  /*5d10*/  UIADD3 UR6, -UR5, URZ, URZ ;  /* 0x0000003f05067290 */ /* 0x000fe4000fffe13f */
[----:B------:R-:W-:Y:S01]  /*5d20*/  UMOV UR21, UR5 ;  /* 0x0000000500157c82 */ /* 0x000fe20008000000 */
[----:B------:R-:W-:Y:S01]  /*5d30*/  @P2 IMAD.MOV R13, RZ, RZ, R11 ;  /* 0x000000ffff0d2224 */ /* 0x000fe200078e020b */
[----:B------:R-:W-:Y:S02]  /*5d40*/  SEL R11, RZ, 0x1, P4 ;  /* 0x00000001ff0b7807 */ /* 0x000fe40002000000 */
[----:B------:R-:W-:Y:S01]  /*5d50*/  IMAD R15, R15, UR6, R20 ;  /* 0x000000060f0f7c24 */ /* 0x000fe2000f8e0214 */
[----:B------:R-:W-:Y:S01]  /*5d60*/  UIMAD.WIDE.U32 UR6, UR5, UR10, URZ ;  /* 0x0000000a050672a5 */ /* 0x000fe2000f8e003f */
[----:B------:R-:W-:Y:S02]  /*5d70*/  LOP3.LUT R8, R8, R11, RZ, 0x3c, !PT ;  /* 0x0000000b08087212 */ /* 0x000fe400078e3cff */
[----:B0-----:R-:W-:Y:S01]  /*5d80*/  ISETP.NE.AND P3, PT, R13, R16, PT ;  /* 0x000000100d00720c */ /* 0x001fe20003f65270 */
[----:B------:R-:W-:Y:S01]  /*5d90*/  @UP0 USHF.R.U32.HI UR21, URZ, UR11, UR7 ;  /* 0x0000000b3f150299 */ /* 0x000fe20008011607 */
[----:B------:R-:W-:Y:S01]  /*5da0*/  R2UR UR19, R15 ;  /* 0x000000000f1372ca */ /* 0x000fe200000e0000 */
[----:B------:R-:W-:Y:S01]  /*5db0*/  UMOV UR10, UR18 ;  /* 0x00000012000a7c82 */ /* 0x000fe20008000000 */
[----:B------:R-:W-:Y:S01]  /*5dc0*/  R2UR UR7, R12 ;  /* 0x000000000c0772ca */ /* 0x000fe200000e0000 */
[----:B------:R-:W-:Y:S01]  /*5dd0*/  UIADD3 UR6, -UR21, URZ, URZ ;  /* 0x0000003f15067290 */ /* 0x000fe2000fffe13f */
[----:B------:R-:W-:Y:S01]  /*5de0*/  R2UR UR11, R3 ;  /* 0x00000000030b72ca */ /* 0x000fe200000e0000 */
[----:B------:R-:W-:Y:S01]  /*5df0*/  VIADD R15, R10, 0x1 ;  /* 0x000000010a0f7836 */ /* 0x000fe20000000000 */
[----:B------:R-:W-:Y:S01]  /*5e00*/  SEL R12, R14, RZ, P2 ;  /* 0x000000ff0e0c7207 */ /* 0x000fe20001000000 */
[----:B------:R-:W-:Y:S01]  /*5e10*/  UIMAD UR20, UR20, UR6, UR5 ;  /* 0x00000006141472a4 */ /* 0x000fe2000f8e0205 */
[----:B------:R-:W-:Y:S01]  /*5e20*/  SEL R11, R13, RZ, P3 ;  /* 0x000000ff0d0b7207 */ /* 0x000fe20001800000 */
[----:B------:R-:W-:-:S02]  /*5e30*/  UIADD3.X UR5, URZ, UR25, URZ, UP1, !UPT ;  /* 0x000000193f057290 */ /* 0x000fc40008ffe43f */
[----:B------:R-:W-:Y:S01]  /*5e40*/  UIMAD UR20, UR20, UR15, UR23 ;  /* 0x0000000f141472a4 */ /* 0x000fe2000f8e0217 */
[----:B------:R-:W-:Y:S01]  /*5e50*/  @P3 IMAD.MOV R15, RZ, RZ, R10 ;  /* 0x000000ffff0f3224 */ /* 0x000fe200078e020a */
[----:B------:R-:W-:Y:S02]  /*5e60*/  UIMAD UR19, UR19, UR14, UR22 ;  /* 0x0000000e131372a4 */ /* 0x000fe4000f8e0216 */
[----:B------:R-:W-:Y:S01]  /*5e70*/  UPRMT UR6, UR7, 0x5410, URZ ;  /* 0x0000541007067896 */ /* 0x000fe2000800003f */
[----:B------:R-:W-:Y:S01]  /*5e80*/  IMAD.MOV.U32 R10, RZ, RZ, R15 ;  /* 0x000000ffff0a7224 */ /* 0x000fe200078e000f */
[----:B------:R-:W-:-:S07]  /*5e90*/  UIADD3.X UR25, URZ, UR25, URZ, UP2, !UPT ;  /* 0x000000193f197290 */ /* 0x000fce00097fe43f */
[----:B------:R0:W-:Y:S02]  /*5ea0*/  UTMALDG.4D.IM2COL [UR16], [UR4], UR6 ;  /* 0x00000010040073b4 */ /* 0x0001e40008058006 */
[----:B------:R0:W-:Y:S02]  /*5eb0*/  UTMALDG.4D.MULTICAST [UR8], [UR24], UR26, desc[UR28] ;  /* 0x00001c08180073b4 */ /* 0x0001e4000801981a */
[----:B0-----:R-:W-:Y:S05]  /*5ec0*/  @P5 BRA `(.L_x_157) ;  /* 0xfffffff800985947 */ /* 0x001fea000383ffff */
.L_x_153:
[----:B------:R-:W-:Y:S01]  /*5ed0*/  ISETP.GE.U32.AND P2, PT, R6, 0x9, PT ;  /* 0x000000090600780c */ /* 0x000fe20003f46070 */
[----:B------:R-:W-:Y:S05]  /*5ee0*/  WARPSYNC.ALL ;  /* 0x0000000000007948 */ /* 0x000fea0003800000 */
[----:B------:R-:W-:-:S07]  /*5ef0*/  ELECT P1, URZ, PT ;  /* 0x00000000003f782f */ /* 0x000fce0003820000 */
[----:B---3-5:R-:W-:-:S05]  /*5f00*/  @P2 IMAD.WIDE.U32 R2, R6, 0x38e38e39, RZ ;  /* 0x38e38e3906022825 */ /* 0x028fca00078e00ff */
[----:B--2---:R-:W-:-:S04]  /*5f10*/  @P2 SHF.R.U32.HI R0, RZ, 0x1, R3 ;  /* 0x00000001ff002819 */ /* 0x004fc80000011603 */
[----:B------:R-:W-:-:S04]  /*5f20*/  @P2 LOP3.LUT R0, R0, 0x1, RZ, 0xc0, !PT ;  /* 0x0000000100002812 */ /* 0x000fc800078ec0ff */
[----:B------:R-:W-:Y:S01]  /*5f30*/  @P2 ISETP.NE.U32.AND P0, PT, R0, 0x1, PT ;  /* 0x000000010000280c */ /* 0x000fe20003f05070 */
[----:B------:R-:W-:-:S12]  /*5f40*/  @!P1 EXIT ;  /* 0x000000000000994d */ /* 0x000fd80003800000 */
[----:B------:R-:W-:Y:S01]  /*5f50*/  LOP3.LUT R4, R4, 0x2, RZ, 0xfc, !PT ;  /* 0x0000000204047812 */ /* 0x000fe200078efcff */
[----:B------:R-:W-:Y:S01]  /*5f60*/  IMAD.MOV.U32 R0, RZ, RZ, 0x1 ;  /* 0x00000001ff007424 */ /* 0x000fe200078e00ff */
[----:B------:R-:W-:Y:S02]  /*5f70*/  @P2 ISETP.NE.U32.AND.EX P0, PT, RZ, RZ, PT, P0 ;  /* 0x000000ffff00220c */ /* 0x000fe40003f05100 */
[----:B------:R-:W-:Y:S02]  /*5f80*/  ISETP.NE.AND P1, PT, R4, 0x3, PT ;  /* 0x000000030400780c */ /* 0x000fe40003f25270 */
[----:B------:R-:W-:-:S11]  /*5f90*/  @P2 SEL R0, RZ, 0x1, !P0 ;  /* 0x00000001ff002807 */ /* 0x000fd60004000000 */
[----:B------:R-:W-:Y:S05]  /*5fa0*/  @!P1 BRA `(.L_x_158) ;  /* 0x0000000000049947 */ /* 0x000fea0003800000 */
[----:B------:R-:W-:Y:S01]  /*5fb0*/  BPT.TRAP 0x1 ;  /* 0x000000040000795c */ /* 0x000fe20000300000 */
.L_x_158:
[----:B------:R-:W0:Y:S01]  /*5fc0*/  S2R R5, SR_CgaCtaId ;  /* 0x0000000000057919 */ /* 0x000e220000008800 */
[----:B------:R-:W-:Y:S01]  /*5fd0*/  IMAD.WIDE.U32 R2, R6, 0x38e38e39, RZ ;  /* 0x38e38e3906027825 */ /* 0x000fe200078e00ff */
[----:B------:R-:W-:-:S04]  /*5fe0*/  MOV R2, 0x400 ;  /* 0x0000040000027802 */ /* 0x000fc80000000f00 */
[----:B------:R-:W-:-:S05]  /*5ff0*/  SHF.R.U32.HI R3, RZ, 0x1, R3 ;  /* 0x00000001ff037819 */ /* 0x000fca0000011603 */
[----:B------:R-:W-:Y:S01]  /*6000*/  IMAD R6, R3, -0x9, R6 ;  /* 0xfffffff703067824 */ /* 0x000fe200078e0206 */
[----:B0-----:R-:W-:Y:S02]  /*6010*/  LEA R2, R5, R2, 0x18 ;  /* 0x0000000205027211 */ /* 0x001fe400078ec0ff */
[----:B------:R-:W-:-:S03]  /*6020*/  SHF.L.U32 R5, R0, 0x1f, RZ ;  /* 0x0000001f00057819 */ /* 0x000fc600000006ff */
[----:B------:R-:W-:-:S04]  /*6030*/  VIADD R3, R2, 0x36048 ;  /* 0x0003604802037836 */ /* 0x000fc80000000000 */
[----:B------:R-:W-:-:S07]  /*6040*/  IMAD R2, R6, 0x8, R3 ;  /* 0x0000000806027824 */ /* 0x000fce00078e0203 */
.L_x_159:
[----:B0-----:R0:W1:Y:S02]  /*6050*/  SYNCS.PHASECHK.TRANS64.TRYWAIT P0, [R2+URZ], R5 ;  /* 0x00000005020075a7 */ /* 0x001064000800017f */
[----:B-1----:R-:W-:Y:S05]  /*6060*/  @!P0 NANOSLEEP.SYNCS 0x989680 ;  /* 0x009896800000895d */ /* 0x002fea0003900000 */
[----:B------:R-:W1:Y:S02]  /*6070*/  @!P0 SYNCS.PHASECHK.TRANS64 P0, [R2+URZ], R5 ;  /* 0x00000005020085a7 */ /* 0x000e64000800007f */
[----:B-1----:R-:W-:Y:S05]  /*6080*/  @!P0 BRA `(.L_x_159) ;  /* 0xfffffffc00f08947 */ /* 0x002fea000383ffff */
[----:B------:R-:W-:-:S05]  /*6090*/  VIADD R6, R6, 0x1 ;  /* 0x0000000106067836 */ /* 0x000fca0000000000 */
[----:B------:R-:W-:-:S04]  /*60a0*/  ISETP.NE.AND P0, PT, R6, 0x9, PT ;  /* 0x000000090600780c */ /* 0x000fc80003f05270 */
[----:B0-----:R-:W-:Y:S02]  /*60b0*/  SEL R5, RZ, 0x1, P0 ;  /* 0x00000001ff057807 */ /* 0x001fe40000000000 */
[----:B------:R-:W-:Y:S02]  /*60c0*/  SEL R6, R6, RZ, P0 ;  /* 0x000000ff06067207 */ /* 0x000fe40000000000 */
[----:B------:R-:W-:-:S03]  /*60d0*/  LOP3.LUT R7, R0, R5, RZ, 0x3c, !PT ;  /* 0x0000000500077212 */ /* 0x000fc600078e3cff */
[----:B------:R-:W-:Y:S01]  /*60e0*/  IMAD R0, R6, 0x8, R3 ;  /* 0x0000000806007824 */ /* 0x000fe200078e0203 */
[----:B------:R-:W-:-:S07]  /*60f0*/  SHF.L.U32 R5, R7, 0x1f, RZ ;  /* 0x0000001f07057819 */ /* 0x000fce00000006ff */
.L_x_160:
        /* <DEDUP_REMOVED lines=11> */
.L_x_161:
        /* <DEDUP_REMOVED lines=11> */
.L_x_162:
        /* <DEDUP_REMOVED lines=11> */
.L_x_163:
        /* <DEDUP_REMOVED lines=11> */
.L_x_164:
        /* <DEDUP_REMOVED lines=11> */
.L_x_165:
        /* <DEDUP_REMOVED lines=11> */
.L_x_166:
        /* <DEDUP_REMOVED lines=11> */
.L_x_167:
[----:B0-----:R0:W1:Y:S02]  /*65d0*/  SYNCS.PHASECHK.TRANS64.TRYWAIT P0, [R6+URZ], R3 ;  /* 0x00000003060075a7 */ /* 0x001064000800017f */
[----:B-1----:R-:W-:Y:S05]  /*65e0*/  @!P0 NANOSLEEP.SYNCS 0x989680 ;  /* 0x009896800000895d */ /* 0x002fea0003900000 */
[----:B------:R-:W1:Y:S02]  /*65f0*/  @!P0 SYNCS.PHASECHK.TRANS64 P0, [R6+URZ], R3 ;  /* 0x00000003060085a7 */ /* 0x000e64000800007f */
[----:B-1----:R-:W-:Y:S05]  /*6600*/  @P0 EXIT ;  /* 0x000000000000094d */ /* 0x002fea0003800000 */
[----:B------:R-:W-:Y:S05]  /*6610*/  BRA `(.L_x_167) ;  /* 0xfffffffc00ec7947 */ /* 0x000fea000383ffff */
.L_x_168:
[----:B------:R-:W-:-:S00]  /*6620*/  BRA `(.L_x_168) ;  /* 0xfffffffc00fc7947 */ /* 0x000fc0000383ffff */
[----:B------:R-:W-:-:S00]  /*6630*/  NOP ;  /* 0x0000000000007918 */ /* 0x000fc00000000000 */
        /* <DEDUP_REMOVED lines=12> */
.L_x_169:


//--------------------- .nv.shared._ZN7cutlass13device_kernelINS_4conv6kernel13ConvUniversalINS1_16ConvProblemShapeILNS1_8OperatorE0ELi2EEENS1_10collective14CollectiveConvINS1_46MainloopSm90TmaGmmaWarpSpecializedImplicitGemmILS5_0ELi9ELi2EN4cute5tupleIJNSA_1CILi2EEENSC_ILi1EEESE_EEENS1_36KernelImplicitTmaWarpSpecializedSm90ELi1EEENSB_IJNSC_ILi64EEENSC_ILi128EEENSB_IJNSC_ILi32EEEEEEEEENS_10tfloat32_tESN_NSA_8TiledMMAINSA_8MMA_AtomIJNSA_4SM904GMMA30MMA_64x128x8_F32TF32TF32_SS_TNILNSR_7ScaleInE1ELST_1EEEEEENSA_6LayoutINSB_IJSE_SE_SE_EEENSB_IJNSC_ILi0EEESY_SY_EEEEENSB_IJNSA_10UnderscoreES11_S11_EEEEENS7_6detail26Sm90ImplicitGemmTileTraitsINSA_20SM90_TMA_LOAD_IM2COLENSA_14ComposedLayoutINSA_7SwizzleILi3ELi4ELi3EEENSA_18smem_ptr_flag_bitsILi32EEENSW_INSB_IJNSB_IJNSC_ILi8EEES1C_EEENSB_IJSK_SE_EEENSB_IJSE_NSC_ILi9EEEEEEEEENSB_IJNSB_IJSK_NSC_ILi256EEEEEENSB_IJSE_SY_EEENSB_IJSY_NSC_ILi2048EEEEEEEEEEEEEvEENS15_INSA_23SM90_TMA_LOAD_MULTICASTENS17_IS19_S1B_NSW_INSB_IJNSB_IJS1C_NSC_ILi16EEEEEES1E_S1G_EEENSB_IJS1J_S1K_NSB_IJSY_NSC_ILi4096EEEEEEEEEEEEEvEEEENS_8epilogue10collective6detail29Sm90TmaWarpSpecializedAdapterINS23_15DefaultEpilogueISN_NSB_IJNSB_IJlllEEESE_SY_EEES28_NS22_6thread17LinearCombinationISN_Li1EffLNS29_9ScaleType4KindE0ELNS_15FloatRoundStyleE2ESN_EENS_4gemm15EpilogueDefaultEEEEEvvEEEEvNT_6ParamsE --------------------------
	.section	.nv.shared._ZN7cutlass13device_kernelINS_4conv6kernel13ConvUniversalINS1_16ConvProblemShapeILNS1_8OperatorE0ELi2EEENS1_10collective14CollectiveConvINS1_46MainloopSm90TmaGmmaWarpSpecializedImplicitGemmILS5_0ELi9ELi2EN4cute5tupleIJNSA_1CILi2EEENSC_ILi1EEESE_EEENS1_36KernelImplicitTmaWarpSpecializedSm90ELi1EEENSB_IJNSC_ILi64EEENSC_ILi128EEENSB_IJNSC_ILi32EEEEEEEEENS_10tfloat32_tESN_NSA_8TiledMMAINSA_8MMA_AtomIJNSA_4SM904GMMA30MMA_64x128x8_F32TF32TF32_SS_TNILNSR_7ScaleInE1ELST_1EEEEEENSA_6LayoutINSB_IJSE_SE_SE_EEENSB_IJNSC_ILi0EEESY_SY_EEEEENSB_IJNSA_10UnderscoreES11_S11_EEEEENS7_6detail26Sm90ImplicitGemmTileTraitsINSA_20SM90_TMA_LOAD_IM2COLENSA_14ComposedLayoutINSA_7SwizzleILi3ELi4ELi3EEENSA_18smem_ptr_flag_bitsILi32EEENSW_INSB_IJNSB_IJNSC_ILi8EEES1C_EEENSB_IJSK_SE_EEENSB_IJSE_NSC_ILi9EEEEEEEEENSB_IJNSB_IJSK_NSC_ILi256EEEEEENSB_IJSE_SY_EEENSB_IJSY_NSC_ILi2048EEEEEEEEEEEEEvEENS15_INSA_23SM90_TMA_LOAD_MULTICASTENS17_IS19_S1B_NSW_INSB_IJNSB_IJS1C_NSC_ILi16EEEEEES1E_S1G_EEENSB_IJS1J_S1K_NSB_IJSY_NSC_ILi4096EEEEEEEEEEEEEvEEEENS_8epilogue10collective6detail29Sm90TmaWarpSpecializedAdapterINS23_15DefaultEpilogueISN_NSB_IJNSB_IJlllEEESE_SY_EEES28_NS22_6thread17LinearCombinationISN_Li1EffLNS29_9ScaleType4KindE0ELNS_15FloatRoundStyleE2ESN_EENS_4gemm15EpilogueDefaultEEEEEvvEEEEvNT_6ParamsE,"aw",@nobits
	.sectionflags	@""
	.align	16
	.zero		1024


//--------------------- .nv.shared.reserved.0     --------------------------
	.section	.nv.shared.reserved.0,"aw",@nobits
	.weak		__nv_reservedSMEM_offset_0_alias
	.size		__nv_reservedSMEM_offset_0_alias, 0, 0
	.other		__nv_reservedSMEM_offset_0_alias,@"STO_CUDA_RESERVED_SHARED STV_DEFAULT"
__nv_reservedSMEM_offset_0_alias:
	.zero		0


//--------------------- .nv.global                --------------------------
	.section	.nv.global,"aw",@nobits
.nv.global:
	.type		_ZN39_INTERNAL_c08bb63c_4_k_cu_d2a4ee89_35004cute1_E,@object
	.size		_ZN39_INTERNAL_c08bb63c_4_k_cu_d2a4ee89_35004cute1_E,(_ZN39_INTERNAL_c08bb63c_4_k_cu_d2a4ee89_35004cuda3std3__45__cpo6cbeginE - _ZN39_INTERNAL_c08bb63c_4_k_cu_d2a4ee89_35004cute1_E)
_ZN39_INTERNAL_c08bb63c_4_k_cu_d2a4ee89_35004cute1_E:
	.zero		1
	.type		_ZN39_INTERNAL_c08bb63c_4_k_cu_d2a4ee89_35004cuda3std3__45__cpo6cbeginE,@object
	.size		_ZN39_INTERNAL_c08bb63c_4_k_cu_d2a4ee89_35004cuda3std3__45__cpo6cbeginE,(_ZN39_INTERNAL_c08bb63c_4_k_cu_d2a4ee89_35004cuda3std3__48in_placeE - _ZN39_INTERNAL_c08bb63c_4_k_cu_d2a4ee89_35004cuda3std3__45__cpo6cbeginE)
_ZN39_INTERNAL_c08bb63c_4_k_cu_d2a4ee89_35004cuda3std3__45__cpo6cbeginE:
	.zero		1
	.type		_ZN39_INTERNAL_c08bb63c_4_k_cu_d2a4ee89_35004cuda3std3__48in_placeE,@object
	.size		_ZN39_INTERNAL_c08bb63c_4_k_cu_d2a4ee89_35004cuda3std3__48in_placeE,(_ZN39_INTERNAL_c08bb63c_4_k_cu_d2a4ee89_35004cuda3std6ranges3__45__cpo9iter_moveE - _ZN39_INTERNAL_c08bb63c_4_k_cu_d2a4ee89_35004cuda3std3__48in_placeE)
_ZN39_INTERNAL_c08bb63c_4_k_cu_d2a4ee89_35004cuda3std3__48in_placeE:
	.zero		1
	.type		_ZN39_INTERNAL_c08bb63c_4_k_cu_d2a4ee89_35004cuda3std6ranges3__45__cpo9iter_moveE,@object
	.size		_ZN39_INTERNAL_c08bb63c_4_k_cu_d2a4ee89_35004cuda3std6ranges3__45__cpo9iter_moveE,(_ZN39_INTERNAL_c08bb63c_4_k_cu_d2a4ee89_35004cuda3std3__45__cpo5beginE - _ZN39_INTERNAL_c08bb63c_4_k_cu_d2a4ee89_35004cuda3std6ranges3__45__cpo9iter_moveE)
_ZN39_INTERNAL_c08bb63c_4_k_cu_d2a4ee89_35004cuda3std6ranges3__45__cpo9iter_moveE:
	.zero		1
	.type		_ZN39_INTERNAL_c08bb63c_4_k_cu_d2a4ee89_35004cuda3std3__45__cpo5beginE,@object
	.size		_ZN39_INTERNAL_c08bb63c_4_k_cu_d2a4ee89_35004cuda3std3__45__cpo5beginE,(_ZN39_INTERNAL_c08bb63c_4_k_cu_d2a4ee89_35004cuda3std3__441_GLOBAL__N__c08bb63c_4_k_cu_d2a4ee89_35006ignoreE - _ZN39_INTERNAL_c08bb63c_4_k_cu_d2a4ee89_35004cuda3std3__45__cpo5beginE)
_ZN39_INTERNAL_c08bb63c_4_k_cu_d2a4ee89_35004cuda3std3__45__cpo5beginE:
	.zero		1
	.type		_ZN39_INTERNAL_c08bb63c_4_k_cu_d2a4ee89_35004cuda3std3__441_GLOBAL__N__c08bb63c_4_k_cu_d2a4ee89_35006ignoreE,@object
	.size		_ZN39_INTERNAL_c08bb63c_4_k_cu_d2a4ee89_35004cuda3std3__441_GLOBAL__N__c08bb63c_4_k_cu_d2a4ee89_35006ignoreE,(_ZN39_INTERNAL_c08bb63c_4_k_cu_d2a4ee89_35004cute7productE - _ZN39_INTERNAL_c08bb63c_4_k_cu_d2a4ee89_35004cuda3std3__441_GLOBAL__N__c08bb63c_4_k_cu_d2a4ee89_35006ignoreE)
_ZN39_INTERNAL_c08bb63c_4_k_cu_d2a4ee89_35004cuda3std3__441_GLOBAL__N__c08bb63c_4_k_cu_d2a4ee89_35006ignoreE:
	.zero		1
	.type		_ZN39_INTERNAL_c08bb63c_4_k_cu_d2a4ee89_35004cute7productE,@object
	.size		_ZN39_INTERNAL_c08bb63c_4_k_cu_d2a4ee89_35004cute7productE,(_ZN39_INTERNAL_c08bb63c_4_k_cu_d2a4ee89_35004cuda3std3__45__cpo3endE - _ZN39_INTERNAL_c08bb63c_4_k_cu_d2a4ee89_35004cute7productE)
_ZN39_INTERNAL_c08bb63c_4_k_cu_d2a4ee89_35004cute7productE:
	.zero		1
	.type		_ZN39_INTERNAL_c08bb63c_4_k_cu_d2a4ee89_35004cuda3std3__45__cpo3endE,@object
	.size		_ZN39_INTERNAL_c08bb63c_4_k_cu_d2a4ee89_35004cuda3std3__45__cpo3endE,(_ZN39_INTERNAL_c08bb63c_4_k_cu_d2a4ee89_35004cuda3std3__419piecewise_constructE - _ZN39_INTERNAL_c08bb63c_4_k_cu_d2a4ee89_35004cuda3std3__45__cpo3endE)
_ZN39_INTERNAL_c08bb63c_4_k_cu_d2a4ee89_35004cuda3std3__45__cpo3endE:
	.zero		1
	.type		_ZN39_INTERNAL_c08bb63c_4_k_cu_d2a4ee89_35004cuda3std3__419piecewise_constructE,@object
	.size		_ZN39_INTERNAL_c08bb63c_4_k_cu_d2a4ee89_35004cuda3std3__419piecewise_constructE,(_ZN39_INTERNAL_c08bb63c_4_k_cu_d2a4ee89_35004cuda3std3__45__cpo4cendE - _ZN39_INTERNAL_c08bb63c_4_k_cu_d2a4ee89_35004cuda3std3__419piecewise_constructE)
_ZN39_INTERNAL_c08bb63c_4_k_cu_d2a4ee89_35004cuda3std3__419piecewise_constructE:
	.zero		1
	.type		_ZN39_INTERNAL_c08bb63c_4_k_cu_d2a4ee89_35004cuda3std3__45__cpo4cendE,@object
	.size		_ZN39_INTERNAL_c08bb63c_4_k_cu_d2a4ee89_35004cuda3std3__45__cpo4cendE,(_ZN39_INTERNAL_c08bb63c_4_k_cu_d2a4ee89_35004cuda3std6ranges3__45__cpo4swapE - _ZN39_INTERNAL_c08bb63c_4_k_cu_d2a4ee89_35004cuda3std3__45__cpo4cendE)
_ZN39_INTERNAL_c08bb63c_4_k_cu_d2a4ee89_35004cuda3std3__45__cpo4cendE:
	.zero		1
	.type		_ZN39_INTERNAL_c08bb63c_4_k_cu_d2a4ee89_35004cuda3std6ranges3__45__cpo4swapE,@object
	.size		_ZN39_INTERNAL_c08bb63c_4_k_cu_d2a4ee89_35004cuda3std6ranges3__45__cpo4swapE,(.L_7 - _ZN39_INTERNAL_c08bb63c_4_k_cu_d2a4ee89_35004cuda3std6ranges3__45__cpo4swapE)
_ZN39_INTERNAL_c08bb63c_4_k_cu_d2a4ee89_35004cuda3std6ranges3__45__cpo4swapE:
	.zero		1
.L_7:


//--------------------- .nv.constant0._ZN7cutlass13device_kernelINS_4conv6kernel13ConvUniversalINS1_16ConvProblemShapeILNS1_8OperatorE0ELi2EEENS1_10collective14CollectiveConvINS1_46MainloopSm90TmaGmmaWarpSpecializedImplicitGemmILS5_0ELi9ELi2EN4cute5tupleIJNSA_1CILi2EEENSC_ILi1EEESE_EEENS1_36KernelImplicitTmaWarpSpecializedSm90ELi1EEENSB_IJNSC_ILi64EEENSC_ILi128EEENSB_IJNSC_ILi32EEEEEEEEENS_10tfloat32_tESN_NSA_8TiledMMAINSA_8MMA_AtomIJNSA_4SM904GMMA30MMA_64x128x8_F32TF32TF32_SS_TNILNSR_7ScaleInE1ELST_1EEEEEENSA_6LayoutINSB_IJSE_SE_SE_EEENSB_IJNSC_ILi0EEESY_SY_EEEEENSB_IJNSA_10UnderscoreES11_S11_EEEEENS7_6detail26Sm90ImplicitGemmTileTraitsINSA_20SM90_TMA_LOAD_IM2COLENSA_14ComposedLayoutINSA_7SwizzleILi3ELi4ELi3EEENSA_18smem_ptr_flag_bitsILi32EEENSW_INSB_IJNSB_IJNSC_ILi8EEES1C_EEENSB_IJSK_SE_EEENSB_IJSE_NSC_ILi9EEEEEEEEENSB_IJNSB_IJSK_NSC_ILi256EEEEEENSB_IJSE_SY_EEENSB_IJSY_NSC_ILi2048EEEEEEEEEEEEEvEENS15_INSA_23SM90_TMA_LOAD_MULTICASTENS17_IS19_S1B_NSW_INSB_IJNSB_IJS1C_NSC_ILi16EEEEEES1E_S1G_EEENSB_IJS1J_S1K_NSB_IJSY_NSC_ILi4096EEEEEEEEEEEEEvEEEENS_8epilogue10collective6detail29Sm90TmaWarpSpecializedAdapterINS23_15DefaultEpilogueISN_NSB_IJNSB_IJlllEEESE_SY_EEES28_NS22_6thread17LinearCombinationISN_Li1EffLNS29_9ScaleType4KindE0ELNS_15FloatRoundStyleE2ESN_EENS_4gemm15EpilogueDefaultEEEEEvvEEEEvNT_6ParamsE --------------------------
	.section	.nv.constant0._ZN7cutlass13device_kernelINS_4conv6kernel13ConvUniversalINS1_16ConvProblemShapeILNS1_8OperatorE0ELi2EEENS1_10collective14CollectiveConvINS1_46MainloopSm90TmaGmmaWarpSpecializedImplicitGemmILS5_0ELi9ELi2EN4cute5tupleIJNSA_1CILi2EEENSC_ILi1EEESE_EEENS1_36KernelImplicitTmaWarpSpecializedSm90ELi1EEENSB_IJNSC_ILi64EEENSC_ILi128EEENSB_IJNSC_ILi32EEEEEEEEENS_10tfloat32_tESN_NSA_8TiledMMAINSA_8MMA_AtomIJNSA_4SM904GMMA30MMA_64x128x8_F32TF32TF32_SS_TNILNSR_7ScaleInE1ELST_1EEEEEENSA_6LayoutINSB_IJSE_SE_SE_EEENSB_IJNSC_ILi0EEESY_SY_EEEEENSB_IJNSA_10UnderscoreES11_S11_EEEEENS7_6detail26Sm90ImplicitGemmTileTraitsINSA_20SM90_TMA_LOAD_IM2COLENSA_14ComposedLayoutINSA_7SwizzleILi3ELi4ELi3EEENSA_18smem_ptr_flag_bitsILi32EEENSW_INSB_IJNSB_IJNSC_ILi8EEES1C_EEENSB_IJSK_SE_EEENSB_IJSE_NSC_ILi9EEEEEEEEENSB_IJNSB_IJSK_NSC_ILi256EEEEEENSB_IJSE_SY_EEENSB_IJSY_NSC_ILi2048EEEEEEEEEEEEEvEENS15_INSA_23SM90_TMA_LOAD_MULTICASTENS17_IS19_S1B_NSW_INSB_IJNSB_IJS1C_NSC_ILi16EEEEEES1E_S1G_EEENSB_IJS1J_S1K_NSB_IJSY_NSC_ILi4096EEEEEEEEEEEEEvEEEENS_8epilogue10collective6detail29Sm90TmaWarpSpecializedAdapterINS23_15DefaultEpilogueISN_NSB_IJNSB_IJlllEEESE_SY_EEES28_NS22_6thread17LinearCombinationISN_Li1EffLNS29_9ScaleType4KindE0ELNS_15FloatRoundStyleE2ESN_EENS_4gemm15EpilogueDefaultEEEEEvvEEEEvNT_6ParamsE,"a",@progbits
	.sectionflags	@""
	.align	4
.nv.constant0._ZN7cutlass13device_kernelINS_4conv6kernel13ConvUniversalINS1_16ConvProblemShapeILNS1_8OperatorE0ELi2EEENS1_10collective14CollectiveConvINS1_46MainloopSm90TmaGmmaWarpSpecializedImplicitGemmILS5_0ELi9ELi2EN4cute5tupleIJNSA_1CILi2EEENSC_ILi1EEESE_EEENS1_36KernelImplicitTmaWarpSpecializedSm90ELi1EEENSB_IJNSC_ILi64EEENSC_ILi128EEENSB_IJNSC_ILi32EEEEEEEEENS_10tfloat32_tESN_NSA_8TiledMMAINSA_8MMA_AtomIJNSA_4SM904GMMA30MMA_64x128x8_F32TF32TF32_SS_TNILNSR_7ScaleInE1ELST_1EEEEEENSA_6LayoutINSB_IJSE_SE_SE_EEENSB_IJNSC_ILi0EEESY_SY_EEEEENSB_IJNSA_10UnderscoreES11_S11_EEEEENS7_6detail26Sm90ImplicitGemmTileTraitsINSA_20SM90_TMA_LOAD_IM2COLENSA_14ComposedLayoutINSA_7SwizzleILi3ELi4ELi3EEENSA_18smem_ptr_flag_bitsILi32EEENSW_INSB_IJNSB_IJNSC_ILi8EEES1C_EEENSB_IJSK_SE_EEENSB_IJSE_NSC_ILi9EEEEEEEEENSB_IJNSB_IJSK_NSC_ILi256EEEEEENSB_IJSE_SY_EEENSB_IJSY_NSC_ILi2048EEEEEEEEEEEEEvEENS15_INSA_23SM90_TMA_LOAD_MULTICASTENS17_IS19_S1B_NSW_INSB_IJNSB_IJS1C_NSC_ILi16EEEEEES1E_S1G_EEENSB_IJS1J_S1K_NSB_IJSY_NSC_ILi4096EEEEEEEEEEEEEvEEEENS_8epilogue10collective6detail29Sm90TmaWarpSpecializedAdapterINS23_15DefaultEpilogueISN_NSB_IJNSB_IJlllEEESE_SY_EEES28_NS22_6thread17LinearCombinationISN_Li1EffLNS29_9ScaleType4KindE0ELNS_15FloatRoundStyleE2ESN_EENS_4gemm15EpilogueDefaultEEEEEvvEEEEvNT_6ParamsE:
	.zero		1536


//--------------------- SYMBOLS --------------------------

	.type		.nv.reservedSmem.offset0,@object
	.size		.nv.reservedSmem.offset0,0x4
